# CuTe-DSL kernel — source=fa4 family=fa4_bwd_sm90
# config = {"dtype": "BFloat16", "causal": false, "head_dim": 96}


// ===== COMPILED SASS (sm_90) =====

	.headerflags	@"EF_CUDA_TEXMODE_UNIFIED EF_CUDA_64BIT_ADDRESS EF_CUDA_ACCELERATORS EF_CUDA_SM90 EF_CUDA_VIRTUAL_SM(EF_CUDA_SM90)"
	.elftype	@"ET_EXEC"


//--------------------- .nv.info                  --------------------------
	.section	.nv.info,"",@"SHT_CUDA_INFO"
	.align	4


	//----- nvinfo : EIATTR_REGCOUNT
	.align		4
        /*0000*/ 	.byte	0x04, 0x2f
        /*0002*/ 	.short	(.L_1 - .L_0)
	.align		4
.L_0:
        /*0004*/ 	.word	index@(kernel_cutlass_kernel_flash_attncuteflash_bwd_sm90FlashAttentionBackwardSm90_object_at__tensor0000o9611101213_tensor0000o9611101213_tensor0000o9611101213_tensor0000o9611101213_tensor0000o_0)
        /*0008*/ 	.word	0x000000a8


	//----- nvinfo : EIATTR_FRAME_SIZE
	.align		4
.L_1:
        /*000c*/ 	.byte	0x04, 0x11
        /*000e*/ 	.short	(.L_3 - .L_2)
	.align		4
.L_2:
        /*0010*/ 	.word	index@(kernel_cutlass_kernel_flash_attncuteflash_bwd_sm90FlashAttentionBackwardSm90_object_at__tensor0000o9611101213_tensor0000o9611101213_tensor0000o9611101213_tensor0000o9611101213_tensor0000o_0)
        /*0014*/ 	.word	0x00000000


	//----- nvinfo : EIATTR_MIN_STACK_SIZE
	.align		4
.L_3:
        /*0018*/ 	.byte	0x04, 0x12
        /*001a*/ 	.short	(.L_5 - .L_4)
	.align		4
.L_4:
        /*001c*/ 	.word	index@(kernel_cutlass_kernel_flash_attncuteflash_bwd_sm90FlashAttentionBackwardSm90_object_at__tensor0000o9611101213_tensor0000o9611101213_tensor0000o9611101213_tensor0000o9611101213_tensor0000o_0)
        /*0020*/ 	.word	0x00000000
.L_5:


//--------------------- .nv.info.kernel_cutlass_kernel_flash_attncuteflash_bwd_sm90FlashAttentionBackwardSm90_object_at__tensor0000o9611101213_tensor0000o9611101213_tensor0000o9611101213_tensor0000o9611101213_tensor0000o_0 --------------------------
	.section	.nv.info.kernel_cutlass_kernel_flash_attncuteflash_bwd_sm90FlashAttentionBackwardSm90_object_at__tensor0000o9611101213_tensor0000o9611101213_tensor0000o9611101213_tensor0000o9611101213_tensor0000o_0,"",@"SHT_CUDA_INFO"
	.sectionflags	@""
	.align	4


	//----- nvinfo : EIATTR_CUDA_API_VERSION
	.align		4
        /*0000*/ 	.byte	0x04, 0x37
        /*0002*/ 	.short	(.L_7 - .L_6)
.L_6:
        /*0004*/ 	.word	0x00000081


	//----- nvinfo : EIATTR_KPARAM_INFO
	.align		4
.L_7:
        /*0008*/ 	.byte	0x04, 0x17
        /*000a*/ 	.short	(.L_9 - .L_8)
.L_8:
        /*000c*/ 	.word	0x00000000
        /*0010*/ 	.short	0x0018
        /*0012*/ 	.short	0x0400
        /*0014*/ 	.byte	0x00, 0xf0, 0x31, 0x00


	//----- nvinfo : EIATTR_KPARAM_INFO
	.align		4
.L_9:
        /*0018*/ 	.byte	0x04, 0x17
        /*001a*/ 	.short	(.L_11 - .L_10)
.L_10:
        /*001c*/ 	.word	0x00000000
        /*0020*/ 	.short	0x0017
        /*0022*/ 	.short	0x03fc
        /*0024*/ 	.byte	0x00, 0xf0, 0x11, 0x00


	//----- nvinfo : EIATTR_KPARAM_INFO
	.align		4
.L_11:
        /*0028*/ 	.byte	0x04, 0x17
        /*002a*/ 	.short	(.L_13 - .L_12)
.L_12:
        /*002c*/ 	.word	0x00000000
        /*0030*/ 	.short	0x0016
        /*0032*/ 	.short	0x03f8
        /*0034*/ 	.byte	0x00, 0xf0, 0x11, 0x00


	//----- nvinfo : EIATTR_KPARAM_INFO
	.align		4
.L_13:
        /*0038*/ 	.byte	0x04, 0x17
        /*003a*/ 	.short	(.L_15 - .L_14)
.L_14:
        /*003c*/ 	.word	0x00000000
        /*0040*/ 	.short	0x0015
        /*0042*/ 	.short	0x03f4
        /*0044*/ 	.byte	0x00, 0xf0, 0x11, 0x00


	//----- nvinfo : EIATTR_KPARAM_INFO
	.align		4
.L_15:
        /*0048*/ 	.byte	0x04, 0x17
        /*004a*/ 	.short	(.L_17 - .L_16)
.L_16:
        /*004c*/ 	.word	0x00000000
        /*0050*/ 	.short	0x0014
        /*0052*/ 	.short	0x03f0
        /*0054*/ 	.byte	0x00, 0xf0, 0x11, 0x00


	//----- nvinfo : EIATTR_KPARAM_INFO
	.align		4
.L_17:
        /*0058*/ 	.byte	0x04, 0x17
        /*005a*/ 	.short	(.L_19 - .L_18)
.L_18:
        /*005c*/ 	.word	0x00000000
        /*0060*/ 	.short	0x0013
        /*0062*/ 	.short	0x03ec
        /*0064*/ 	.byte	0x00, 0xf0, 0x11, 0x00


	//----- nvinfo : EIATTR_KPARAM_INFO
	.align		4
.L_19:
        /*0068*/ 	.byte	0x04, 0x17
        /*006a*/ 	.short	(.L_21 - .L_20)
.L_20:
        /*006c*/ 	.word	0x00000000
        /*0070*/ 	.short	0x0012
        /*0072*/ 	.short	0x03eb
        /*0074*/ 	.byte	0x00, 0xf0, 0x05, 0x00


	//----- nvinfo : EIATTR_KPARAM_INFO
	.align		4
.L_21:
        /*0078*/ 	.byte	0x04, 0x17
        /*007a*/ 	.short	(.L_23 - .L_22)
.L_22:
        /*007c*/ 	.word	0x00000000
        /*0080*/ 	.short	0x0011
        /*0082*/ 	.short	0x03ea
        /*0084*/ 	.byte	0x00, 0xf0, 0x05, 0x00


	//----- nvinfo : EIATTR_KPARAM_INFO
	.align		4
.L_23:
        /*0088*/ 	.byte	0x04, 0x17
        /*008a*/ 	.short	(.L_25 - .L_24)
.L_24:
        /*008c*/ 	.word	0x00000000
        /*0090*/ 	.short	0x0010
        /*0092*/ 	.short	0x03e9
        /*0094*/ 	.byte	0x00, 0xf0, 0x05, 0x00


	//----- nvinfo : EIATTR_KPARAM_INFO
	.align		4
.L_25:
        /*0098*/ 	.byte	0x04, 0x17
        /*009a*/ 	.short	(.L_27 - .L_26)
.L_26:
        /*009c*/ 	.word	0x00000000
        /*00a0*/ 	.short	0x000f
        /*00a2*/ 	.short	0x03e8
        /*00a4*/ 	.byte	0x00, 0xf0, 0x05, 0x00


	//----- nvinfo : EIATTR_KPARAM_INFO
	.align		4
.L_27:
        /*00a8*/ 	.byte	0x04, 0x17
        /*00aa*/ 	.short	(.L_29 - .L_28)
.L_28:
        /*00ac*/ 	.word	0x00000000
        /*00b0*/ 	.short	0x000e
        /*00b2*/ 	.short	0x03c0
        /*00b4*/ 	.byte	0x00, 0xf0, 0xa1, 0x00


	//----- nvinfo : EIATTR_KPARAM_INFO
	.align		4
.L_29:
        /*00b8*/ 	.byte	0x04, 0x17
        /*00ba*/ 	.short	(.L_31 - .L_30)
.L_30:
        /*00bc*/ 	.word	0x00000000
        /*00c0*/ 	.short	0x000d
        /*00c2*/ 	.short	0x0398
        /*00c4*/ 	.byte	0x00, 0xf0, 0xa1, 0x00


	//----- nvinfo : EIATTR_KPARAM_INFO
	.align		4
.L_31:
        /*00c8*/ 	.byte	0x04, 0x17
        /*00ca*/ 	.short	(.L_33 - .L_32)
.L_32:
        /*00cc*/ 	.word	0x00000000
        /*00d0*/ 	.short	0x000c
        /*00d2*/ 	.short	0x0370
        /*00d4*/ 	.byte	0x00, 0xf0, 0xa1, 0x00


	//----- nvinfo : EIATTR_KPARAM_INFO
	.align		4
.L_33:
        /*00d8*/ 	.byte	0x04, 0x17
        /*00da*/ 	.short	(.L_35 - .L_34)
.L_34:
        /*00dc*/ 	.word	0x00000000
        /*00e0*/ 	.short	0x000b
        /*00e2*/ 	.short	0x02f0
        /*00e4*/ 	.byte	0x00, 0xf0, 0x01, 0x02


	//----- nvinfo : EIATTR_KPARAM_INFO
	.align		4
.L_35:
        /*00e8*/ 	.byte	0x04, 0x17
        /*00ea*/ 	.short	(.L_37 - .L_36)
.L_36:
        /*00ec*/ 	.word	0x00000000
        /*00f0*/ 	.short	0x000a
        /*00f2*/ 	.short	0x0270
        /*00f4*/ 	.byte	0x00, 0xf0, 0x01, 0x02


	//----- nvinfo : EIATTR_KPARAM_INFO
	.align		4
.L_37:
        /*00f8*/ 	.byte	0x04, 0x17
        /*00fa*/ 	.short	(.L_39 - .L_38)
.L_38:
        /*00fc*/ 	.word	0x00000000
        /*0100*/ 	.short	0x0009
        /*0102*/ 	.short	0x01f0
        /*0104*/ 	.byte	0x00, 0xf0, 0x01, 0x02


	//----- nvinfo : EIATTR_KPARAM_INFO
	.align		4
.L_39:
        /*0108*/ 	.byte	0x04, 0x17
        /*010a*/ 	.short	(.L_41 - .L_40)
.L_40:
        /*010c*/ 	.word	0x00000000
        /*0110*/ 	.short	0x0008
        /*0112*/ 	.short	0x0170
        /*0114*/ 	.byte	0x00, 0xf0, 0x01, 0x02


	//----- nvinfo : EIATTR_KPARAM_INFO
	.align		4
.L_41:
        /*0118*/ 	.byte	0x04, 0x17
        /*011a*/ 	.short	(.L_43 - .L_42)
.L_42:
        /*011c*/ 	.word	0x00000000
        /*0120*/ 	.short	0x0007
        /*0122*/ 	.short	0x00f0
        /*0124*/ 	.byte	0x00, 0xf0, 0x01, 0x02


	//----- nvinfo : EIATTR_KPARAM_INFO
	.align		4
.L_43:
        /*0128*/ 	.byte	0x04, 0x17
        /*012a*/ 	.short	(.L_45 - .L_44)
.L_44:
        /*012c*/ 	.word	0x00000000
        /*0130*/ 	.short	0x0006
        /*0132*/ 	.short	0x0070
        /*0134*/ 	.byte	0x00, 0xf0, 0x01, 0x02


	//----- nvinfo : EIATTR_KPARAM_INFO
	.align		4
.L_45:
        /*0138*/ 	.byte	0x04, 0x17
        /*013a*/ 	.short	(.L_47 - .L_46)
.L_46:
        /*013c*/ 	.word	0x00000000
        /*0140*/ 	.short	0x0005
        /*0142*/ 	.short	0x003c
        /*0144*/ 	.byte	0x00, 0xf0, 0x31, 0x00


	//----- nvinfo : EIATTR_KPARAM_INFO
	.align		4
.L_47:
        /*0148*/ 	.byte	0x04, 0x17
        /*014a*/ 	.short	(.L_49 - .L_48)
.L_48:
        /*014c*/ 	.word	0x00000000
        /*0150*/ 	.short	0x0004
        /*0152*/ 	.short	0x0030
        /*0154*/ 	.byte	0x00, 0xf0, 0x31, 0x00


	//----- nvinfo : EIATTR_KPARAM_INFO
	.align		4
.L_49:
        /*0158*/ 	.byte	0x04, 0x17
        /*015a*/ 	.short	(.L_51 - .L_50)
.L_50:
        /*015c*/ 	.word	0x00000000
        /*0160*/ 	.short	0x0003
        /*0162*/ 	.short	0x0024
        /*0164*/ 	.byte	0x00, 0xf0, 0x31, 0x00


	//----- nvinfo : EIATTR_KPARAM_INFO
	.align		4
.L_51:
        /*0168*/ 	.byte	0x04, 0x17
        /*016a*/ 	.short	(.L_53 - .L_52)
.L_52:
        /*016c*/ 	.word	0x00000000
        /*0170*/ 	.short	0x0002
        /*0172*/ 	.short	0x0018
        /*0174*/ 	.byte	0x00, 0xf0, 0x31, 0x00


	//----- nvinfo : EIATTR_KPARAM_INFO
	.align		4
.L_53:
        /*0178*/ 	.byte	0x04, 0x17
        /*017a*/ 	.short	(.L_55 - .L_54)
.L_54:
        /*017c*/ 	.word	0x00000000
        /*0180*/ 	.short	0x0001
        /*0182*/ 	.short	0x000c
        /*0184*/ 	.byte	0x00, 0xf0, 0x31, 0x00


	//----- nvinfo : EIATTR_KPARAM_INFO
	.align		4
.L_55:
        /*0188*/ 	.byte	0x04, 0x17
        /*018a*/ 	.short	(.L_57 - .L_56)
.L_56:
        /*018c*/ 	.word	0x00000000
        /*0190*/ 	.short	0x0000
        /*0192*/ 	.short	0x0000
        /*0194*/ 	.byte	0x00, 0xf0, 0x31, 0x00


	//----- nvinfo : EIATTR_SPARSE_MMA_MASK
	.align		4
.L_57:
        /*0198*/ 	.byte	0x03, 0x50
        /*019a*/ 	.short	0x0000


	//----- nvinfo : EIATTR_MAXREG_COUNT
	.align		4
        /*019c*/ 	.byte	0x03, 0x1b
        /*019e*/ 	.short	0x00a8


	//----- nvinfo : EIATTR_COOP_GROUP_MASK_REGIDS
	.align		4
        /*01a0*/ 	.byte	0x04, 0x29
        /*01a2*/ 	.short	(.L_59 - .L_58)


	//   ....[0]....
.L_58:
        /*01a4*/ 	.word	0xffffffff


	//----- nvinfo : EIATTR_COOP_GROUP_INSTR_OFFSETS
	.align		4
.L_59:
        /*01a8*/ 	.byte	0x04, 0x28
        /*01aa*/ 	.short	(.L_61 - .L_60)


	//   ....[0]....
.L_60:
        /*01ac*/ 	.word	0x00002960


	//----- nvinfo : EIATTR_REG_RECONFIG
	.align		4
.L_61:
        /*01b0*/ 	.byte	0x01, 0x54
	.zero		2


	//----- nvinfo : EIATTR_MBARRIER_INSTR_OFFSETS
	.align		4
        /*01b4*/ 	.byte	0x04, 0x39
        /*01b6*/ 	.short	(.L_63 - .L_62)


	//   ....[0]....
.L_62:
        /*01b8*/ 	.word	0x000002e0
        /*01bc*/ 	.word	0x000000ff
        /*01c0*/ 	.word	0x00000000
        /*01c4*/ 	.short	0x0100
        /*01c6*/ 	.byte	0x08
	.zero		1


	//   ....[1]....
        /*01c8*/ 	.word	0x000002f0
        /*01cc*/ 	.word	0x000000ff
        /*01d0*/ 	.word	0x00000008
        /*01d4*/ 	.short	0x0100
        /*01d6*/ 	.byte	0x08
	.zero		1


	//   ....[2]....
        /*01d8*/ 	.word	0x00000300
        /*01dc*/ 	.word	0x000000ff
        /*01e0*/ 	.word	0x00000010
        /*01e4*/ 	.short	0x0100
        /*01e6*/ 	.byte	0x08
	.zero		1


	//   ....[3]....
        /*01e8*/ 	.word	0x00000310
        /*01ec*/ 	.word	0x000000ff
        /*01f0*/ 	.word	0x00000018
        /*01f4*/ 	.short	0x0100
        /*01f6*/ 	.byte	0x08
	.zero		1


	//   ....[4]....
        /*01f8*/ 	.word	0x00000320
        /*01fc*/ 	.word	0x000000ff
        /*0200*/ 	.word	0x00000020
        /*0204*/ 	.short	0x0100
        /*0206*/ 	.byte	0x09
	.zero		1


	//   ....[5]....
        /*0208*/ 	.word	0x00000330
        /*020c*/ 	.word	0x000000ff
        /*0210*/ 	.word	0x00000028
        /*0214*/ 	.short	0x0100
        /*0216*/ 	.byte	0x09
	.zero		1


	//   ....[6]....
        /*0218*/ 	.word	0x00000340
        /*021c*/ 	.word	0x000000ff
        /*0220*/ 	.word	0x00000030
        /*0224*/ 	.short	0x0100
        /*0226*/ 	.byte	0x09
	.zero		1


	//   ....[7]....
        /*0228*/ 	.word	0x00000350
        /*022c*/ 	.word	0x000000ff
        /*0230*/ 	.word	0x00000038
        /*0234*/ 	.short	0x0100
        /*0236*/ 	.byte	0x09
	.zero		1


	//   ....[8]....
        /*0238*/ 	.word	0x00000580
        /*023c*/ 	.word	0x000000ff
        /*0240*/ 	.word	0x00000010
        /*0244*/ 	.short	0x010a
        /*0246*/ 	.byte	0x21
	.zero		1


	//   ....[9]....
        /*0248*/ 	.word	0x00000ed0
        /*024c*/ 	.word	0x000000ff
        /*0250*/ 	.word	0x00000030
        /*0254*/ 	.short	0x010a
        /*0256*/ 	.byte	0x21
	.zero		1


	//   ....[10]....
        /*0258*/ 	.word	0x000013f0
        /*025c*/ 	.word	0x000000ff
        /*0260*/ 	.word	0x00000018
        /*0264*/ 	.short	0x010a
        /*0266*/ 	.byte	0x21
	.zero		1


	//   ....[11]....
        /*0268*/ 	.word	0x00001640
        /*026c*/ 	.word	0x000000ff
        /*0270*/ 	.word	0x00000038
        /*0274*/ 	.short	0x010a
        /*0276*/ 	.byte	0x21
	.zero		1


	//   ....[12]....
        /*0278*/ 	.word	0x000018b0
        /*027c*/ 	.word	0x000000ff
        /*0280*/ 	.word	0x00000010
        /*0284*/ 	.short	0x010a
        /*0286*/ 	.byte	0x21
	.zero		1


	//   ....[13]....
        /*0288*/ 	.word	0x00001b10
        /*028c*/ 	.word	0x000000ff
        /*0290*/ 	.word	0x00000030
        /*0294*/ 	.short	0x010a
        /*0296*/ 	.byte	0x21
	.zero		1


	//   ....[14]....
        /*0298*/ 	.word	0x00001e30
        /*029c*/ 	.word	0x000000ff
        /*02a0*/ 	.word	0x00000018
        /*02a4*/ 	.short	0x010a
        /*02a6*/ 	.byte	0x21
	.zero		1


	//   ....[15]....
        /*02a8*/ 	.word	0x000020d0
        /*02ac*/ 	.word	0x000000ff
        /*02b0*/ 	.word	0x00000038
        /*02b4*/ 	.short	0x010a
        /*02b6*/ 	.byte	0x21
	.zero		1


	//   ....[16]....
        /*02b8*/ 	.word	0x000031c0
        /*02bc*/ 	.word	0x000000ff
        /*02c0*/ 	.word	0x00000000
        /*02c4*/ 	.short	0x010a
        /*02c6*/ 	.byte	0x16
	.zero		1


	//   ....[17]....
        /*02c8*/ 	.word	0x00003230
        /*02cc*/ 	.word	0x000000ff
        /*02d0*/ 	.word	0x00000000
        /*02d4*/ 	.short	0x010a
        /*02d6*/ 	.byte	0x16
	.zero		1


	//   ....[18]....
        /*02d8*/ 	.word	0x000034b0
        /*02dc*/ 	.word	0x000000ff
        /*02e0*/ 	.word	0x00000020
        /*02e4*/ 	.short	0x010a
        /*02e6*/ 	.byte	0x16
	.zero		1


	//   ....[19]....
        /*02e8*/ 	.word	0x000034d0
        /*02ec*/ 	.word	0x000000ff
        /*02f0*/ 	.word	0x00000020
        /*02f4*/ 	.short	0x010a
        /*02f6*/ 	.byte	0x16
	.zero		1


	//   ....[20]....
        /*02f8*/ 	.word	0x00004c20
        /*02fc*/ 	.word	0x000000ff
        /*0300*/ 	.word	0x00000030
        /*0304*/ 	.short	0x0101
        /*0306*/ 	.byte	0x16
	.zero		1


	//   ....[21]....
        /*0308*/ 	.word	0x00004e80
        /*030c*/ 	.word	0x000000ff
        /*0310*/ 	.word	0x00000010
        /*0314*/ 	.short	0x0101
        /*0316*/ 	.byte	0x16
	.zero		1


	//   ....[22]....
        /*0318*/ 	.word	0x00005ec0
        /*031c*/ 	.word	0x00000005
        /*0320*/ 	.word	0x00000010
        /*0324*/ 	.short	0x010a
        /*0326*/ 	.byte	0x3f
	.zero		1


	//   ....[23]....
        /*0328*/ 	.word	0x00005f40
        /*032c*/ 	.word	0x00000005
        /*0330*/ 	.word	0x00000030
        /*0334*/ 	.short	0x010a
        /*0336*/ 	.byte	0x3f
	.zero		1


	//   ....[24]....
        /*0338*/ 	.word	0x00005fc0
        /*033c*/ 	.word	0x00000005
        /*0340*/ 	.word	0x00000018
        /*0344*/ 	.short	0x010a
        /*0346*/ 	.byte	0x3f
	.zero		1


	//   ....[25]....
        /*0348*/ 	.word	0x00006040
        /*034c*/ 	.word	0x00000005
        /*0350*/ 	.word	0x00000038
        /*0354*/ 	.short	0x010a
        /*0356*/ 	.byte	0x3f
	.zero		1


	//   ....[26]....
        /*0358*/ 	.word	0x000060d0
        /*035c*/ 	.word	0x00000005
        /*0360*/ 	.word	0x00000010
        /*0364*/ 	.short	0x010a
        /*0366*/ 	.byte	0x3f
	.zero		1


	//   ....[27]....
        /*0368*/ 	.word	0x00006150
        /*036c*/ 	.word	0x00000005
        /*0370*/ 	.word	0x00000030
        /*0374*/ 	.short	0x010a
        /*0376*/ 	.byte	0x3f
	.zero		1


	//   ....[28]....
        /*0378*/ 	.word	0x000061d0
        /*037c*/ 	.word	0x00000005
        /*0380*/ 	.word	0x00000018
        /*0384*/ 	.short	0x010a
        /*0386*/ 	.byte	0x3f
	.zero		1


	//   ....[29]....
        /*0388*/ 	.word	0x00006260
        /*038c*/ 	.word	0x00000005
        /*0390*/ 	.word	0x00000038
        /*0394*/ 	.short	0x010a
        /*0396*/ 	.byte	0x3f
	.zero		1


	//   ....[30]....
        /*0398*/ 	.word	0x000062e0
        /*039c*/ 	.word	0x00000007
        /*03a0*/ 	.word	0x00000000
        /*03a4*/ 	.short	0x010a
        /*03a6*/ 	.byte	0x3f
	.zero		1


	//   ....[31]....
        /*03a8*/ 	.word	0x00006360
        /*03ac*/ 	.word	0x00000007
        /*03b0*/ 	.word	0x00000020
        /*03b4*/ 	.short	0x010a
        /*03b6*/ 	.byte	0x3f
	.zero		1


	//----- nvinfo : EIATTR_NUM_MBARRIERS
	.align		4
.L_63:
        /*03b8*/ 	.byte	0x03, 0x38
        /*03ba*/ 	.short	0x0008


	//----- nvinfo : EIATTR_EXIT_INSTR_OFFSETS
	.align		4
        /*03bc*/ 	.byte	0x04, 0x1c
        /*03be*/ 	.short	(.L_65 - .L_64)


	//   ....[0]....
.L_64:
        /*03c0*/ 	.word	0x000022e0


	//   ....[1]....
        /*03c4*/ 	.word	0x00005c60


	//   ....[2]....
        /*03c8*/ 	.word	0x00005e80


	//----- nvinfo : EIATTR_REQNTID
	.align		4
.L_65:
        /*03cc*/ 	.byte	0x04, 0x10
        /*03ce*/ 	.short	(.L_67 - .L_66)
.L_66:
        /*03d0*/ 	.word	0x00000180
        /*03d4*/ 	.word	0x00000001
        /*03d8*/ 	.word	0x00000001


	//----- nvinfo : EIATTR_CBANK_PARAM_SIZE
	.align		4
.L_67:
        /*03dc*/ 	.byte	0x03, 0x19
        /*03de*/ 	.short	0x040c


	//----- nvinfo : EIATTR_PARAM_CBANK
	.align		4
        /*03e0*/ 	.byte	0x04, 0x0a
        /*03e2*/ 	.short	(.L_69 - .L_68)
	.align		4
.L_68:
        /*03e4*/ 	.word	index@(.nv.constant0.kernel_cutlass_kernel_flash_attncuteflash_bwd_sm90FlashAttentionBackwardSm90_object_at__tensor0000o9611101213_tensor0000o9611101213_tensor0000o9611101213_tensor0000o9611101213_tensor0000o_0)
        /*03e8*/ 	.short	0x0210
        /*03ea*/ 	.short	0x040c


	//----- nvinfo : EIATTR_SW_WAR
	.align		4
.L_69:
        /*03ec*/ 	.byte	0x04, 0x36
        /*03ee*/ 	.short	(.L_71 - .L_70)
.L_70:
        /*03f0*/ 	.word	0x00000008
.L_71:


//--------------------- .nv.callgraph             --------------------------
	.section	.nv.callgraph,"",@"SHT_CUDA_CALLGRAPH"
	.align	4
	.sectionentsize	8
	.align		4
        /*0000*/ 	.word	0x00000000
	.align		4
        /*0004*/ 	.word	0xffffffff
	.align		4
        /*0008*/ 	.word	0x00000000
	.align		4
        /*000c*/ 	.word	0xfffffffe
	.align		4
        /*0010*/ 	.word	0x00000000
	.align		4
        /*0014*/ 	.word	0xfffffffd
	.align		4
        /*0018*/ 	.word	0x00000000
	.align		4
        /*001c*/ 	.word	0xfffffffc


//--------------------- .text.kernel_cutlass_kernel_flash_attncuteflash_bwd_sm90FlashAttentionBackwardSm90_object_at__tensor0000o9611101213_tensor0000o9611101213_tensor0000o9611101213_tensor0000o9611101213_tensor0000o_0 --------------------------
	.section	.text.kernel_cutlass_kernel_flash_attncuteflash_bwd_sm90FlashAttentionBackwardSm90_object_at__tensor0000o9611101213_tensor0000o9611101213_tensor0000o9611101213_tensor0000o9611101213_tensor0000o_0,"ax",@progbits
	.sectionflags	@"SHF_BARRIERS=16"
	.align	128
        .global         kernel_cutlass_kernel_flash_attncuteflash_bwd_sm90FlashAttentionBackwardSm90_object_at__tensor0000o9611101213_tensor0000o9611101213_tensor0000o9611101213_tensor0000o9611101213_tensor0000o_0
        .type           kernel_cutlass_kernel_flash_attncuteflash_bwd_sm90FlashAttentionBackwardSm90_object_at__tensor0000o9611101213_tensor0000o9611101213_tensor0000o9611101213_tensor0000o9611101213_tensor0000o_0,@function
        .size           kernel_cutlass_kernel_flash_attncuteflash_bwd_sm90FlashAttentionBackwardSm90_object_at__tensor0000o9611101213_tensor0000o9611101213_tensor0000o9611101213_tensor0000o9611101213_tensor0000o_0,(.L_x_40 - kernel_cutlass_kernel_flash_attncuteflash_bwd_sm90FlashAttentionBackwardSm90_object_at__tensor0000o9611101213_tensor0000o9611101213_tensor0000o9611101213_tensor0000o9611101213_tensor0000o_0)
        .other          kernel_cutlass_kernel_flash_attncuteflash_bwd_sm90FlashAttentionBackwardSm90_object_at__tensor0000o9611101213_tensor0000o9611101213_tensor0000o9611101213_tensor0000o9611101213_tensor0000o_0,@"STO_CUDA_ENTRY STV_DEFAULT"
kernel_cutlass_kernel_flash_attncuteflash_bwd_sm90FlashAttentionBackwardSm90_object_at__tensor0000o9611101213_tensor0000o9611101213_tensor0000o9611101213_tensor0000o9611101213_tensor0000o_0:
.text.kernel_cutlass_kernel_flash_attncuteflash_bwd_sm90FlashAttentionBackwardSm90_object_at__tensor0000o9611101213_tensor0000o9611101213_tensor0000o9611101213_tensor0000o9611101213_tensor0000o_0:
[----:B------:R-:W1:Y:S01]  /*0000*/  LDC R1, c[0x0][0x28] ;  /* 0x00000a00ff017b82 */ /* 0x000e620000000800 */
[----:B------:R-:W2:Y:S02]  /*0010*/  S2R R2, SR_TID.X ;  /* 0x0000000000027919 */ /* 0x000ea40000002100 */
[----:B--2---:R-:W-:-:S04]  /*0020*/  SHF.R.U32.HI R0, RZ, 0x5, R2 ;  /* 0x00000005ff007819 */ /* 0x004fc80000011602 */
[----:B------:R-:W-:-:S13]  /*0030*/  R2UR UR55, R0 ;  /* 0x00000000003772ca */ /* 0x000fda00000e0000 */
[----:B------:R-:W-:-:S13]  /*0040*/  ISETP.NE.AND P0, PT, RZ, UR55, PT ;  /* 0x00000037ff007c0c */ /* 0x000fda000bf05270 */
[----:B-1----:R-:W-:Y:S05]  /*0050*/  @P0 BRA `(.L_x_0) ;  /* 0x0000000000c40947 */ /* 0x002fea0003800000 */
[----:B------:R-:W1:Y:S01]  /*0060*/  S2UR UR8, SR_CgaCtaId ;  /* 0x00000000000879c3 */ /* 0x000e620000008800 */
[----:B------:R-:W-:Y:S01]  /*0070*/  ULDC.64 UR12, c[0x0][0x198] ;  /* 0x00006600000c7ab9 */ /* 0x000fe20000000a00 */
[----:B------:R-:W-:Y:S01]  /*0080*/  UMOV UR4, 0x400 ;  /* 0x0000040000047882 */ /* 0x000fe20000000000 */
[----:B------:R-:W-:Y:S02]  /*0090*/  UIADD3 UR18, UP0, UR12, 0x70, URZ ;  /* 0x000000700c127890 */ /* 0x000fe4000ff1e03f */
[----:B------:R-:W-:Y:S02]  /*00a0*/  UIADD3 UR20, UP1, UR12, 0xf0, URZ ;  /* 0x000000f00c147890 */ /* 0x000fe4000ff3e03f */
[----:B------:R-:W-:Y:S01]  /*00b0*/  UIADD3 UR22, UP2, UR12, 0x170, URZ ;  /* 0x000001700c167890 */ /* 0x000fe2000ff5e03f */
[----:B------:R-:W2:Y:S01]  /*00c0*/  S2UR UR6, SR_CgaCtaId ;  /* 0x00000000000679c3 */ /* 0x000ea20000008800 */
[----:B------:R-:W-:Y:S02]  /*00d0*/  UIADD3 UR24, UP3, UR12, 0x1f0, URZ ;  /* 0x000001f00c187890 */ /* 0x000fe4000ff7e03f */
[----:B------:R-:W-:-:S02]  /*00e0*/  UIADD3 UR26, UP4, UR12, 0x270, URZ ;  /* 0x000002700c1a7890 */ /* 0x000fc4000ff9e03f */
[----:B------:R-:W-:Y:S01]  /*00f0*/  UIADD3.X UR19, URZ, UR13, URZ, UP0, !UPT ;  /* 0x0000000d3f137290 */ /* 0x000fe200087fe43f */
[----:B------:R-:W-:Y:S01]  /*0100*/  UMOV UR7, 0x1 ;  /* 0x0000000100077882 */ /* 0x000fe20000000000 */
[----:B------:R-:W-:Y:S02]  /*0110*/  UIADD3 UR12, UP5, UR12, 0x2f0, URZ ;  /* 0x000002f00c0c7890 */ /* 0x000fe4000ffbe03f */
[----:B------:R-:W-:-:S04]  /*0120*/  UIADD3 UR14, -UR7, 0x100000, URZ ;  /* 0x00100000070e7890 */ /* 0x000fc8000fffe13f */
[----:B------:R-:W-:Y:S02]  /*0130*/  USHF.L.U32 UR15, UR14, 0xb, URZ ;  /* 0x0000000b0e0f7899 */ /* 0x000fe4000800063f */
[----:B------:R-:W-:Y:S02]  /*0140*/  USHF.L.U32 UR14, UR14, 0x1, URZ ;  /* 0x000000010e0e7899 */ /* 0x000fe4000800063f */
[----:B------:R-:W-:Y:S02]  /*0150*/  UIADD3.X UR21, URZ, UR13, URZ, UP1, !UPT ;  /* 0x0000000d3f157290 */ /* 0x000fe40008ffe43f */
[----:B------:R-:W-:Y:S01]  /*0160*/  UIADD3.X UR23, URZ, UR13, URZ, UP2, !UPT ;  /* 0x0000000d3f177290 */ /* 0x000fe200097fe43f */
[----:B------:R-:W-:Y:S01]  /*0170*/  UMOV UR10, 0x8 ;  /* 0x00000008000a7882 */ /* 0x000fe20000000000 */
[----:B------:R-:W-:Y:S02]  /*0180*/  UIADD3.X UR25, URZ, UR13, URZ, UP3, !UPT ;  /* 0x0000000d3f197290 */ /* 0x000fe40009ffe43f */
[----:B------:R-:W-:-:S04]  /*0190*/  UIADD3 UR16, -UR10, 0x100000, URZ ;  /* 0x001000000a107890 */ /* 0x000fc8000fffe13f */
[----:B------:R-:W-:Y:S02]  /*01a0*/  USHF.L.U32 UR17, UR16, 0xb, URZ ;  /* 0x0000000b10117899 */ /* 0x000fe4000800063f */
[----:B------:R-:W-:Y:S02]  /*01b0*/  USHF.L.U32 UR16, UR16, 0x1, URZ ;  /* 0x0000000110107899 */ /* 0x000fe4000800063f */
[----:B-1----:R-:W-:Y:S01]  /*01c0*/  ULEA UR8, UR8, UR4, 0x18 ;  /* 0x0000000408087291 */ /* 0x002fe2000f8ec03f */
[----:B------:R1:W-:Y:S01]  /*01d0*/  UTMACCTL.PF [UR18] ;  /* 0x00000000120079b9 */ /* 0x0003e20008040000 */
[----:B------:R-:W-:Y:S01]  /*01e0*/  UMOV UR5, 0x400 ;  /* 0x0000040000057882 */ /* 0x000fe20000000000 */
[----:B------:R-:W-:Y:S01]  /*01f0*/  UIADD3.X UR27, URZ, UR13, URZ, UP4, !UPT ;  /* 0x0000000d3f1b7290 */ /* 0x000fe2000a7fe43f */
[----:B------:R1:W-:Y:S01]  /*0200*/  UTMACCTL.PF [UR20] ;  /* 0x00000000140079b9 */ /* 0x0003e20008040000 */
[----:B------:R-:W-:Y:S01]  /*0210*/  UIADD3.X UR13, URZ, UR13, URZ, UP5, !UPT ;  /* 0x0000000d3f0d7290 */ /* 0x000fe2000affe43f */
[----:B------:R1:W-:Y:S01]  /*0220*/  UTMACCTL.PF [UR22] ;  /* 0x00000000160079b9 */ /* 0x0003e20008040000 */
[----:B--2---:R-:W-:-:S02]  /*0230*/  ULEA UR9, UR6, UR5, 0x18 ;  /* 0x0000000506097291 */ /* 0x004fc4000f8ec03f */
[----:B------:R-:W-:-:S04]  /*0240*/  UIADD3 UR4, -UR7, 0x100000, URZ ;  /* 0x0010000007047890 */ /* 0x000fc8000fffe13f */
[----:B------:R-:W-:Y:S02]  /*0250*/  USHF.L.U32 UR5, UR4, 0xb, URZ ;  /* 0x0000000b04057899 */ /* 0x000fe4000800063f */
[----:B------:R-:W-:Y:S01]  /*0260*/  USHF.L.U32 UR4, UR4, 0x1, URZ ;  /* 0x0000000104047899 */ /* 0x000fe2000800063f */
[----:B------:R1:W-:Y:S01]  /*0270*/  UTMACCTL.PF [UR24] ;  /* 0x00000000180079b9 */ /* 0x0003e20008040000 */
[----:B------:R-:W-:-:S04]  /*0280*/  UIADD3 UR6, -UR10, 0x100000, URZ ;  /* 0x001000000a067890 */ /* 0x000fc8000fffe13f */
[----:B------:R-:W-:Y:S02]  /*0290*/  USHF.L.U32 UR7, UR6, 0xb, URZ ;  /* 0x0000000b06077899 */ /* 0x000fe4000800063f */
[----:B------:R-:W-:Y:S01]  /*02a0*/  USHF.L.U32 UR6, UR6, 0x1, URZ ;  /* 0x0000000106067899 */ /* 0x000fe2000800063f */
[----:B------:R1:W-:Y:S01]  /*02b0*/  UTMACCTL.PF [UR26] ;  /* 0x000000001a0079b9 */ /* 0x0003e20008040000 */
[----:B------:R1:W-:Y:S01]  /*02c0*/  UTMACCTL.PF [UR12] ;  /* 0x000000000c0079b9 */ /* 0x0003e20008040000 */
[----:B------:R-:W2:Y:S02]  /*02d0*/  FENCE.VIEW.ASYNC.S ;  /* 0x00000000000073c6 */ /* 0x000ea40000000000 */
[----:B--2---:R1:W2:Y:S01]  /*02e0*/  SYNCS.EXCH.64 URZ, [UR8], UR14 ;  /* 0x0000000e083f75b2 */ /* 0x0042a20008000100 */
[----:B------:R1:W3:Y:S01]  /*02f0*/  SYNCS.EXCH.64 URZ, [UR8+0x8], UR14 ;  /* 0x0000080e083f75b2 */ /* 0x0002e20008000100 */
[----:B------:R1:W4:Y:S01]  /*0300*/  SYNCS.EXCH.64 URZ, [UR8+0x10], UR16 ;  /* 0x00001010083f75b2 */ /* 0x0003220008000100 */
[----:B------:R1:W5:Y:S01]  /*0310*/  SYNCS.EXCH.64 URZ, [UR8+0x18], UR16 ;  /* 0x00001810083f75b2 */ /* 0x0003620008000100 */
[----:B------:R1:W1:Y:S01]  /*0320*/  SYNCS.EXCH.64 URZ, [UR9+0x20], UR4 ;  /* 0x00002004093f75b2 */ /* 0x0002620008000100 */
[----:B------:R1:W1:Y:S02]  /*0330*/  SYNCS.EXCH.64 URZ, [UR9+0x28], UR4 ;  /* 0x00002804093f75b2 */ /* 0x0002640008000100 */
[----:B------:R1:W1:Y:S01]  /*0340*/  SYNCS.EXCH.64 URZ, [UR9+0x30], UR6 ;  /* 0x00003006093f75b2 */ /* 0x0002620008000100 */
[----:B------:R1:W1:Y:S01]  /*0350*/  SYNCS.EXCH.64 URZ, [UR9+0x38], UR6 ;  /* 0x00003806093f75b2 */ /* 0x0002620008000100 */
[----:B------:R-:W-:Y:S01]  /*0360*/  NOP ;  /* 0x0000000000007918 */ /* 0x000fe20000000000 */
.L_x_0:
[----:B------:R-:W-:Y:S01]  /*0370*/  UISETP.GT.AND UP0, UPT, UR55, 0x3, UPT ;  /* 0x000000033700788c */ /* 0x000fe2000bf04270 */
[----:B------:R-:W-:Y:S01]  /*0380*/  NOP ;  /* 0x0000000000007918 */ /* 0x000fe20000000000 */
[----:B-12345:R-:W-:Y:S04]  /*0390*/  BAR.SYNC.DEFER_BLOCKING 0x0 ;  /* 0x0000000000007b1d */ /* 0x03efe80000010000 */
[----:B------:R-:W-:-:S13]  /*03a0*/  PLOP3.LUT P1, PT, PT, PT, UP0, 0x80, 0x0 ;  /* 0x000000000000781c */ /* 0x000fda0003f2f008 */
[----:B------:R-:W-:Y:S05]  /*03b0*/  @P1 BRA `(.L_x_1) ;  /* 0x0000002000b81947 */ /* 0x000fea0003800000 */
[----:B------:R-:W-:-:S08]  /*03c0*/  NOP ;  /* 0x0000000000007918 */ /* 0x000fd00000000000 */
[----:B------:R-:W1:-:S00]  /*03d0*/  USETMAXREG.DEALLOC.CTAPOOL 0x18 ;  /* 0x00000018000079c8 */ /* 0x000e4000080e0500 */
[----:B-1----:R-:W-:Y:S05]  /*03e0*/  @P0 BRA `(.L_x_2) ;  /* 0x0000001c00b40947 */ /* 0x002fea0003800000 */
[----:B------:R-:W1:Y:S01]  /*03f0*/  S2UR UR46, SR_CgaCtaId ;  /* 0x00000000002e79c3 */ /* 0x000e620000008800 */
[----:B------:R-:W-:Y:S01]  /*0400*/  UMOV UR33, 0x400 ;  /* 0x0000040000217882 */ /* 0x000fe20000000000 */
[----:B------:R-:W-:Y:S01]  /*0410*/  IMAD.MOV.U32 R7, RZ, RZ, -0x80000000 ;  /* 0x80000000ff077424 */ /* 0x000fe200078e00ff */
[----:B------:R-:W-:Y:S01]  /*0420*/  ULDC.64 UR8, c[0x0][0x598] ;  /* 0x0001660000087ab9 */ /* 0x000fe20000000a00 */
[----:B------:R-:W-:Y:S01]  /*0430*/  ULDC.64 UR10, c[0x0][0x5c0] ;  /* 0x00017000000a7ab9 */ /* 0x000fe20000000a00 */
[----:B------:R-:W-:Y:S01]  /*0440*/  ULDC.64 UR14, c[0x0][0x198] ;  /* 0x00006600000e7ab9 */ /* 0x000fe20000000a00 */
[----:B------:R-:W-:Y:S01]  /*0450*/  ULDC.64 UR16, c[0x0][0x198] ;  /* 0x0000660000107ab9 */ /* 0x000fe20000000a00 */
[----:B------:R-:W-:Y:S01]  /*0460*/  ULDC.64 UR22, c[0x0][0x198] ;  /* 0x0000660000167ab9 */ /* 0x000fe20000000a00 */
[----:B------:R-:W2:Y:S01]  /*0470*/  S2UR UR28, SR_CTAID.Y ;  /* 0x00000000001c79c3 */ /* 0x000ea20000002600 */
[----:B------:R-:W-:Y:S01]  /*0480*/  ULDC.64 UR24, c[0x0][0x198] ;  /* 0x0000660000187ab9 */ /* 0x000fe20000000a00 */
[----:B------:R-:W-:Y:S01]  /*0490*/  ULDC.64 UR30, c[0x0][0x198] ;  /* 0x00006600001e7ab9 */ /* 0x000fe20000000a00 */
[----:B------:R-:W-:Y:S01]  /*04a0*/  ULDC.64 UR40, c[0x0][0x198] ;  /* 0x0000660000287ab9 */ /* 0x000fe20000000a00 */
[----:B------:R-:W-:Y:S01]  /*04b0*/  ULDC.64 UR48, c[0x0][0x198] ;  /* 0x0000660000307ab9 */ /* 0x000fe20000000a00 */
[----:B------:R-:W-:Y:S01]  /*04c0*/  UMOV UR58, 0x20 ;  /* 0x00000020003a7882 */ /* 0x000fe20000000000 */
[----:B------:R-:W-:Y:S01]  /*04d0*/  UMOV UR50, 0x30 ;  /* 0x0000003000327882 */ /* 0x000fe20000000000 */
[----:B------:R-:W-:Y:S01]  /*04e0*/  UMOV UR42, 0x40 ;  /* 0x00000040002a7882 */ /* 0x000fe20000000000 */
[----:B------:R-:W3:Y:S01]  /*04f0*/  S2UR UR29, SR_CTAID.Z ;  /* 0x00000000001d79c3 */ /* 0x000ee20000002700 */
[----:B------:R-:W-:Y:S01]  /*0500*/  UMOV UR34, 0x50 ;  /* 0x0000005000227882 */ /* 0x000fe20000000000 */
[----:B------:R-:W-:Y:S01]  /*0510*/  UIADD3 UR12, UP6, UR14, 0xf0, URZ ;  /* 0x000000f00e0c7890 */ /* 0x000fe2000ffde03f */
[----:B------:R-:W-:Y:S01]  /*0520*/  UMOV UR26, URZ ;  /* 0x0000003f001a7c82 */ /* 0x000fe20008000000 */
[----:B------:R-:W-:Y:S01]  /*0530*/  UMOV UR27, URZ ;  /* 0x0000003f001b7c82 */ /* 0x000fe20008000000 */
[----:B------:R-:W-:Y:S01]  /*0540*/  UMOV UR18, 0x20 ;  /* 0x0000002000127882 */ /* 0x000fe20000000000 */
[----:B------:R-:W-:Y:S01]  /*0550*/  UMOV UR19, URZ ;  /* 0x0000003f00137c82 */ /* 0x000fe20008000000 */
[----:B-1----:R-:W-:-:S02]  /*0560*/  ULEA UR33, UR46, UR33, 0x18 ;  /* 0x000000212e217291 */ /* 0x002fc4000f8ec03f */
[----:B--2---:R-:W-:-:S07]  /*0570*/  UIMAD.WIDE.U32 UR4, UR28, UR8, URZ ;  /* 0x000000081c0472a5 */ /* 0x004fce000f8e003f */
[----:B------:R-:W1:Y:S01]  /*0580*/  SYNCS.PHASECHK.TRANS64.TRYWAIT P0, [UR33+0x10], R7 ;  /* 0x00001007ff0075a7 */ /* 0x000e620008000161 */
[----:B------:R-:W-:Y:S02]  /*0590*/  UIMAD.WIDE.U32 UR6, UR28, UR10, URZ ;  /* 0x0000000a1c0672a5 */ /* 0x000fe4000f8e003f */
[----:B------:R-:W-:Y:S02]  /*05a0*/  UIMAD UR5, UR28, UR9, UR5 ;  /* 0x000000091c0572a4 */ /* 0x000fe4000f8e0205 */
[----:B------:R-:W-:Y:S01]  /*05b0*/  UIMAD UR7, UR28, UR11, UR7 ;  /* 0x0000000b1c0772a4 */ /* 0x000fe2000f8e0207 */
[----:B------:R-:W-:Y:S02]  /*05c0*/  ULDC.64 UR8, c[0x0][0x5a0] ;  /* 0x0001680000087ab9 */ /* 0x000fe40000000a00 */
[----:B------:R-:W-:Y:S01]  /*05d0*/  ULDC.64 UR10, c[0x0][0x5c8] ;  /* 0x00017200000a7ab9 */ /* 0x000fe20000000a00 */
[----:B---3--:R-:W-:Y:S02]  /*05e0*/  UIMAD.WIDE.U32 UR4, UR29, UR8, UR4 ;  /* 0x000000081d0472a5 */ /* 0x008fe4000f8e0004 */
[----:B------:R-:W-:-:S02]  /*05f0*/  UIMAD.WIDE.U32 UR6, UR29, UR10, UR6 ;  /* 0x0000000a1d0672a5 */ /* 0x000fc4000f8e0006 */
[----:B------:R-:W-:Y:S02]  /*0600*/  UIMAD UR47, UR29, UR9, UR5 ;  /* 0x000000091d2f72a4 */ /* 0x000fe4000f8e0205 */
[----:B------:R-:W-:Y:S01]  /*0610*/  UIMAD UR5, UR29, UR11, UR7 ;  /* 0x0000000b1d0572a4 */ /* 0x000fe2000f8e0207 */
[----:B------:R-:W-:Y:S02]  /*0620*/  ULDC.64 UR8, c[0x0][0x580] ;  /* 0x0001600000087ab9 */ /* 0x000fe40000000a00 */
[----:B------:R-:W-:Y:S01]  /*0630*/  ULDC.64 UR10, c[0x0][0x5a8] ;  /* 0x00016a00000a7ab9 */ /* 0x000fe20000000a00 */
[----:B------:R-:W-:Y:S02]  /*0640*/  ULEA UR54, UP0, UR4, UR8, 0x2 ;  /* 0x0000000804367291 */ /* 0x000fe4000f80103f */
[----:B------:R-:W-:Y:S02]  /*0650*/  ULEA UR8, UP1, UR6, UR10, 0x2 ;  /* 0x0000000a06087291 */ /* 0x000fe4000f82103f */
[----:B------:R-:W-:Y:S01]  /*0660*/  ULEA.HI.X UR47, UR4, UR9, UR47, 0x2, UP0 ;  /* 0x00000009042f7291 */ /* 0x000fe200080f142f */
[----:B------:R-:W2:Y:S01]  /*0670*/  S2UR UR9, SR_CTAID.X ;  /* 0x00000000000979c3 */ /* 0x000ea20000002500 */
[----:B------:R-:W-:-:S02]  /*0680*/  ULEA.HI.X UR4, UR6, UR11, UR5, 0x2, UP1 ;  /* 0x0000000b06047291 */ /* 0x000fc400088f1405 */
[----:B------:R-:W-:Y:S01]  /*0690*/  IMAD.U32 R4, RZ, RZ, UR8 ;  /* 0x00000008ff047e24 */ /* 0x000fe2000f8e00ff */
[----:B------:R-:W-:Y:S01]  /*06a0*/  ULDC.64 UR6, c[0x0][0x198] ;  /* 0x0000660000067ab9 */ /* 0x000fe20000000a00 */
[----:B------:R-:W-:Y:S01]  /*06b0*/  UMOV UR10, 0x40 ;  /* 0x00000040000a7882 */ /* 0x000fe20000000000 */
[----:B------:R-:W-:Y:S01]  /*06c0*/  UMOV UR11, URZ ;  /* 0x0000003f000b7c82 */ /* 0x000fe20008000000 */
[----:B------:R-:W-:Y:S01]  /*06d0*/  IMAD.U32 R0, RZ, RZ, UR4 ;  /* 0x00000004ff007e24 */ /* 0x000fe2000f8e00ff */
[----:B------:R-:W-:Y:S01]  /*06e0*/  ULDC.64 UR4, c[0x0][0x198] ;  /* 0x0000660000047ab9 */ /* 0x000fe20000000a00 */
[----:B-1----:R-:W-:Y:S05]  /*06f0*/  @!P0 BRA `(.L_x_3) ;  /* 0x0000005400e48947 */ /* 0x002fea0003800000 */
.L_x_23:
[----:B------:R-:W-:Y:S02]  /*0700*/  ELECT P0, URZ, PT ;  /* 0x00000000003f782f */ /* 0x000fe40003800000 */
[----:B-1----:R-:W-:Y:S01]  /*0710*/  MOV R5, UR19 ;  /* 0x0000001300057c02 */ /* 0x002fe20008000f00 */
[----:B------:R-:W-:Y:S01]  /*0720*/  UIADD3 UR16, UP0, UR16, 0xf0, URZ ;  /* 0x000000f010107890 */ /* 0x000fe2000ff1e03f */
[----:B------:R-:W-:Y:S01]  /*0730*/  MOV R8, UR18 ;  /* 0x0000001200087c02 */ /* 0x000fe20008000f00 */
[----:B------:R-:W-:Y:S01]  /*0740*/  UIADD3.X UR13, URZ, UR15, URZ, UP6, !UPT ;  /* 0x0000000f3f0d7290 */ /* 0x000fe2000b7fe43f */
[----:B------:R-:W-:Y:S01]  /*0750*/  MOV R2, UR23 ;  /* 0x0000001700027c02 */ /* 0x000fe20008000f00 */
[----:B------:R-:W-:Y:S02]  /*0760*/  UIADD3.X UR17, URZ, UR17, URZ, UP0, !UPT ;  /* 0x000000113f117290 */ /* 0x000fe400087fe43f */
[----:B------:R-:W-:Y:S01]  /*0770*/  MOV R10, UR16 ;  /* 0x00000010000a7c02 */ /* 0x000fe20008000f00 */
[----:B--2---:R-:W-:Y:S01]  /*0780*/  USHF.L.U32 UR19, UR9, 0x7, URZ ;  /* 0x0000000709137899 */ /* 0x004fe2000800063f */
[----:B------:R-:W-:Y:S01]  /*0790*/  R2UR UR23, R2 ;  /* 0x00000000021772ca */ /* 0x000fe200000e0000 */
[----:B------:R-:W-:Y:S01]  /*07a0*/  UIADD3 UR16, UR33, 0xc800, URZ ;  /* 0x0000c80021107890 */ /* 0x000fe2000fffe03f */
[----:B------:R-:W-:Y:S01]  /*07b0*/  MOV R9, UR17 ;  /* 0x0000001100097c02 */ /* 0x000fe20008000f00 */
[----:B------:R-:W-:Y:S01]  /*07c0*/  UIADD3 UR8, UP2, UR6, 0xf0, URZ ;  /* 0x000000f006087890 */ /* 0x000fe2000ff5e03f */
[----:B------:R-:W-:Y:S01]  /*07d0*/  @P0 IMAD.MOV.U32 R11, RZ, RZ, 0x9100 ;  /* 0x00009100ff0b0424 */ /* 0x000fe200078e00ff */
[----:B------:R-:W-:Y:S01]  /*07e0*/  UIADD3 UR6, UP3, UR22, 0xf0, URZ ;  /* 0x000000f016067890 */ /* 0x000fe2000ff7e03f */
[----:B------:R-:W-:Y:S01]  /*07f0*/  IMAD.U32 R6, RZ, RZ, UR19 ;  /* 0x00000013ff067e24 */ /* 0x000fe2000f8e00ff */
[----:B------:R-:W-:Y:S01]  /*0800*/  UIADD3 UR22, UP0, UR48, 0x70, URZ ;  /* 0x0000007030167890 */ /* 0x000fe2000ff1e03f */
[----:B------:R1:W-:Y:S01]  /*0810*/  @P0 SYNCS.ARRIVE.TRANS64 RZ, [UR33], R11 ;  /* 0x0000000bffff09a7 */ /* 0x0003e20008000021 */
[----:B------:R-:W-:Y:S01]  /*0820*/  UIADD3 UR14, UP1, UR4, 0xf0, URZ ;  /* 0x000000f0040e7890 */ /* 0x000fe2000ff3e03f */
[----:B------:R-:W-:Y:S01]  /*0830*/  MOV R12, UR8 ;  /* 0x00000008000c7c02 */ /* 0x000fe20008000f00 */
[----:B------:R-:W-:Y:S01]  /*0840*/  UMOV UR18, URZ ;  /* 0x0000003f00127c82 */ /* 0x000fe20008000000 */
[----:B------:R-:W-:Y:S01]  /*0850*/  UMOV UR20, UR28 ;  /* 0x0000001c00147c82 */ /* 0x000fe20008000000 */
[----:B------:R-:W-:Y:S01]  /*0860*/  UMOV UR21, UR29 ;  /* 0x0000001d00157c82 */ /* 0x000fe20008000000 */
[----:B------:R-:W-:Y:S01]  /*0870*/  UMOV UR17, UR33 ;  /* 0x0000002100117c82 */ /* 0x000fe20008000000 */
[----:B------:R-:W-:Y:S01]  /*0880*/  UIADD3.X UR15, URZ, UR5, URZ, UP1, !UPT ;  /* 0x000000053f0f7290 */ /* 0x000fe20008ffe43f */
[----:B------:R2:W-:Y:S01]  /*0890*/  UTMALDG.4D [UR16], [UR12], desc[URZ] ;  /* 0x00003f100c0075b4 */ /* 0x0005e20008019000 */
[----:B------:R-:W-:Y:S01]  /*08a0*/  MOV R3, UR22 ;  /* 0x0000001600037c02 */ /* 0x000fe20008000f00 */
[----:B------:R-:W-:-:S02]  /*08b0*/  UIADD3.X UR9, URZ, UR7, URZ, UP2, !UPT ;  /* 0x000000073f097290 */ /* 0x000fc400097fe43f */
[----:B------:R-:W-:Y:S01]  /*08c0*/  UIADD3 UR8, UR33, 0xd800, URZ ;  /* 0x0000d80021087890 */ /* 0x000fe2000fffe03f */
[----:B------:R-:W-:Y:S01]  /*08d0*/  R2UR UR22, R3 ;  /* 0x00000000031672ca */ /* 0x000fe200000e0000 */
[----:B------:R-:W-:Y:S01]  /*08e0*/  UMOV UR32, UR19 ;  /* 0x0000001300207c82 */ /* 0x000fe20008000000 */
[----:B------:R-:W-:Y:S01]  /*08f0*/  MOV R2, UR15 ;  /* 0x0000000f00027c02 */ /* 0x000fe20008000f00 */
[----:B------:R-:W-:Y:S01]  /*0900*/  UIADD3 UR56, UR33, 0xe800, URZ ;  /* 0x0000e80021387890 */ /* 0x000fe2000fffe03f */
[----:B------:R-:W-:Y:S01]  /*0910*/  MOV R3, UR14 ;  /* 0x0000000e00037c02 */ /* 0x000fe20008000f00 */
[----:B------:R-:W-:Y:S01]  /*0920*/  UIADD3 UR48, UR33, 0xf800, URZ ;  /* 0x0000f80021307890 */ /* 0x000fe2000fffe03f */
[----:B-1----:R-:W-:Y:S01]  /*0930*/  MOV R11, UR9 ;  /* 0x00000009000b7c02 */ /* 0x002fe20008000f00 */
[----:B------:R-:W-:Y:S01]  /*0940*/  UMOV UR9, UR33 ;  /* 0x0000002100097c82 */ /* 0x000fe20008000000 */
[----:B------:R-:W-:Y:S01]  /*0950*/  R2UR UR15, R2 ;  /* 0x00000000020f72ca */ /* 0x000fe200000e0000 */
[----:B------:R-:W-:Y:S01]  /*0960*/  UIADD3 UR4, UP4, UR24, 0xf0, URZ ;  /* 0x000000f018047890 */ /* 0x000fe2000ff9e03f */
[----:B------:R-:W-:Y:S01]  /*0970*/  R2UR UR14, R3 ;  /* 0x00000000030e72ca */ /* 0x000fe200000e0000 */
[----:B------:R-:W-:Y:S01]  /*0980*/  UMOV UR60, UR28 ;  /* 0x0000001c003c7c82 */ /* 0x000fe20008000000 */
[----:B------:R-:W-:Y:S01]  /*0990*/  UMOV UR61, UR29 ;  /* 0x0000001d003d7c82 */ /* 0x000fe20008000000 */
[----:B------:R-:W-:Y:S01]  /*09a0*/  UMOV UR57, UR33 ;  /* 0x0000002100397c82 */ /* 0x000fe20008000000 */
[----:B------:R-:W-:Y:S01]  /*09b0*/  UMOV UR59, UR32 ;  /* 0x00000020003b7c82 */ /* 0x000fe20008000000 */
[----:B------:R-:W-:Y:S01]  /*09c0*/  UIADD3 UR38, UP5, UR30, 0x70, URZ ;  /* 0x000000701e267890 */ /* 0x000fe2000ffbe03f */
[----:B--2---:R-:W-:Y:S01]  /*09d0*/  R2UR UR17, R9 ;  /* 0x00000000091172ca */ /* 0x004fe200000e0000 */
[----:B------:R-:W-:Y:S01]  /*09e0*/  UMOV UR12, UR28 ;  /* 0x0000001c000c7c82 */ /* 0x000fe20008000000 */
[----:B------:R-:W-:Y:S01]  /*09f0*/  R2UR UR16, R10 ;  /* 0x000000000a1072ca */ /* 0x000fe200000e0000 */
[----:B------:R-:W-:Y:S01]  /*0a00*/  UMOV UR13, UR29 ;  /* 0x0000001d000d7c82 */ /* 0x000fe20008000000 */
[----:B------:R-:W-:Y:S01]  /*0a10*/  MOV R9, UR11 ;  /* 0x0000000b00097c02 */ /* 0x000fe20008000f00 */
[----:B------:R-:W-:Y:S01]  /*0a20*/  UMOV UR11, UR32 ;  /* 0x00000020000b7c82 */ /* 0x000fe20008000000 */
[----:B------:R-:W-:Y:S01]  /*0a30*/  MOV R10, UR10 ;  /* 0x0000000a000a7c02 */ /* 0x000fe20008000f00 */
[----:B------:R-:W-:Y:S01]  /*0a40*/  UMOV UR10, 0x10 ;  /* 0x00000010000a7882 */ /* 0x000fe20000000000 */
[----:B------:R-:W-:Y:S01]  /*0a50*/  R2UR UR19, R5 ;  /* 0x00000000051372ca */ /* 0x000fe200000e0000 */
[----:B------:R-:W-:Y:S01]  /*0a60*/  UIADD3 UR30, UP6, UR40, 0x70, URZ ;  /* 0x00000070281e7890 */ /* 0x000fe2000ffde03f */
[----:B------:R-:W-:Y:S01]  /*0a70*/  R2UR UR18, R8 ;  /* 0x00000000081272ca */ /* 0x000fe200000e0000 */
[----:B------:R-:W-:Y:S01]  /*0a80*/  UIADD3.X UR7, URZ, UR23, URZ, UP3, !UPT ;  /* 0x000000173f077290 */ /* 0x000fe20009ffe43f */
[----:B------:R-:W-:Y:S01]  /*0a90*/  MOV R5, UR13 ;  /* 0x0000000d00057c02 */ /* 0x000fe20008000f00 */
[----:B------:R-:W-:Y:S01]  /*0aa0*/  UIADD3.X UR23, URZ, UR49, URZ, UP0, !UPT ;  /* 0x000000313f177290 */ /* 0x000fe200087fe43f */
[----:B------:R-:W-:Y:S01]  /*0ab0*/  MOV R8, UR12 ;  /* 0x0000000c00087c02 */ /* 0x000fe20008000f00 */
[----:B------:R1:W-:Y:S01]  /*0ac0*/  UTMALDG.4D [UR8], [UR16], desc[URZ] ;  /* 0x00003f08100075b4 */ /* 0x0003e20008019000 */
[----:B------:R-:W-:Y:S01]  /*0ad0*/  UMOV UR51, UR32 ;  /* 0x0000002000337c82 */ /* 0x000fe20008000000 */
[----:B------:R-:W-:Y:S01]  /*0ae0*/  UIADD3 UR40, UR33, 0x10800, URZ ;  /* 0x0001080021287890 */ /* 0x000fe2000fffe03f */
[----:B------:R-:W-:Y:S01]  /*0af0*/  UMOV UR43, UR32 ;  /* 0x00000020002b7c82 */ /* 0x000fe20008000000 */
[----:B------:R-:W-:Y:S01]  /*0b00*/  UMOV UR52, UR28 ;  /* 0x0000001c00347c82 */ /* 0x000fe20008000000 */
[----:B------:R-:W-:Y:S01]  /*0b10*/  UMOV UR53, UR29 ;  /* 0x0000001d00357c82 */ /* 0x000fe20008000000 */
[----:B------:R-:W-:Y:S01]  /*0b20*/  UIADD3.X UR5, URZ, UR25, URZ, UP4, !UPT ;  /* 0x000000193f057290 */ /* 0x000fe2000a7fe43f */
[----:B------:R2:W-:Y:S01]  /*0b30*/  UTMALDG.4D [UR56], [UR14], desc[URZ] ;  /* 0x00003f380e0075b4 */ /* 0x0005e20008019000 */
[----:B------:R-:W-:Y:S01]  /*0b40*/  UMOV UR49, UR33 ;  /* 0x0000002100317c82 */ /* 0x000fe20008000000 */
[----:B------:R-:W-:-:S02]  /*0b50*/  UIADD3.X UR39, URZ, UR31, URZ, UP5, !UPT ;  /* 0x0000001f3f277290 */ /* 0x000fc4000affe43f */
[----:B------:R-:W-:Y:S02]  /*0b60*/  UIADD3 UR24, UR33, 0x800, URZ ;  /* 0x0000080021187890 */ /* 0x000fe4000fffe03f */
[----:B------:R-:W-:Y:S01]  /*0b70*/  UIADD3.X UR31, URZ, UR41, URZ, UP6, !UPT ;  /* 0x000000293f1f7290 */ /* 0x000fe2000b7fe43f */
[----:B------:R-:W-:Y:S01]  /*0b80*/  UMOV UR44, UR28 ;  /* 0x0000001c002c7c82 */ /* 0x000fe20008000000 */
[----:B------:R-:W-:Y:S01]  /*0b90*/  UMOV UR45, UR29 ;  /* 0x0000001d002d7c82 */ /* 0x000fe20008000000 */
[----:B------:R-:W-:Y:S01]  /*0ba0*/  UMOV UR41, UR33 ;  /* 0x0000002100297c82 */ /* 0x000fe20008000000 */
[----:B------:R-:W-:Y:S01]  /*0bb0*/  UMOV UR36, UR28 ;  /* 0x0000001c00247c82 */ /* 0x000fe20008000000 */
[----:B------:R-:W-:Y:S01]  /*0bc0*/  UMOV UR37, UR29 ;  /* 0x0000001d00257c82 */ /* 0x000fe20008000000 */
[----:B------:R-:W-:Y:S01]  /*0bd0*/  UMOV UR25, UR33 ;  /* 0x0000002100197c82 */ /* 0x000fe20008000000 */
[----:B-1----:R-:W-:Y:S01]  /*0be0*/  R2UR UR9, R11 ;  /* 0x000000000b0972ca */ /* 0x002fe200000e0000 */
[----:B------:R-:W-:Y:S01]  /*0bf0*/  UIADD3 UR16, UR33, 0x1800, URZ ;  /* 0x0000180021107890 */ /* 0x000fe2000fffe03f */
[----:B------:R-:W-:Y:S01]  /*0c00*/  R2UR UR8, R12 ;  /* 0x000000000c0872ca */ /* 0x000fe200000e0000 */
[----:B------:R-:W-:Y:S01]  /*0c10*/  UMOV UR17, UR33 ;  /* 0x0000002100117c82 */ /* 0x000fe20008000000 */
[----:B------:R-:W-:-:S02]  /*0c20*/  R2UR UR13, R5 ;  /* 0x00000000050d72ca */ /* 0x000fc400000e0000 */
[----:B------:R-:W-:Y:S02]  /*0c30*/  R2UR UR12, R8 ;  /* 0x00000000080c72ca */ /* 0x000fe400000e0000 */
[----:B------:R-:W-:Y:S01]  /*0c40*/  R2UR UR11, R9 ;  /* 0x00000000090b72ca */ /* 0x000fe200000e0000 */
[----:B--2---:R-:W-:Y:S01]  /*0c50*/  UMOV UR59, UR32 ;  /* 0x00000020003b7c82 */ /* 0x004fe20008000000 */
[----:B------:R-:W-:Y:S01]  /*0c60*/  R2UR UR10, R10 ;  /* 0x000000000a0a72ca */ /* 0x000fe200000e0000 */
[----:B------:R-:W-:Y:S02]  /*0c70*/  UIADD3 UR32, UR33, 0x11800, URZ ;  /* 0x0001180021207890 */ /* 0x000fe4000fffe03f */
[----:B------:R-:W-:Y:S02]  /*0c80*/  UIADD3 UR14, UR33, 0x80, URZ ;  /* 0x00000080210e7890 */ /* 0x000fe4000fffe03f */
[----:B------:R1:W-:Y:S01]  /*0c90*/  UTMALDG.4D [UR48], [UR8], desc[URZ] ;  /* 0x00003f30080075b4 */ /* 0x0003e20008019000 */
[----:B------:R-:W-:Y:S01]  /*0ca0*/  UMOV UR35, UR59 ;  /* 0x0000003b00237c82 */ /* 0x000fe20008000000 */
[----:B------:R-:W-:Y:S01]  /*0cb0*/  UPRMT UR14, UR46, 0x654, UR14 ;  /* 0x000006542e0e7896 */ /* 0x000fe2000800000e */
[----:B------:R-:W-:Y:S01]  /*0cc0*/  UMOV UR15, UR33 ;  /* 0x00000021000f7c82 */ /* 0x000fe20008000000 */
[----:B------:R-:W-:Y:S01]  /*0cd0*/  ULDC UR56, c[0x0][0x210] ;  /* 0x0000840000387ab9 */ /* 0x000fe20000000800 */
[----:B------:R-:W-:Y:S01]  /*0ce0*/  UMOV UR58, URZ ;  /* 0x0000003f003a7c82 */ /* 0x000fe20008000000 */
[----:B------:R-:W-:Y:S01]  /*0cf0*/  UISETP.GT.AND UP0, UPT, UR56, URZ, UPT ;  /* 0x0000003f3800728c */ /* 0x000fe2000bf04270 */
[----:B------:R2:W-:Y:S01]  /*0d00*/  UTMALDG.4D [UR40], [UR6], desc[URZ] ;  /* 0x00003f28060075b4 */ /* 0x0005e20008019000 */
[----:B------:R3:W-:Y:S01]  /*0d10*/  UTMALDG.4D [UR32], [UR4], desc[URZ] ;  /* 0x00003f20040075b4 */ /* 0x0007e20008019000 */
[----:B-1----:R-:W-:Y:S01]  /*0d20*/  UIADD3 UR8, UR33, 0x2800, URZ ;  /* 0x0000280021087890 */ /* 0x002fe2000fffe03f */
[----:B------:R1:W-:Y:S01]  /*0d30*/  UTMALDG.4D [UR24], [UR38], desc[URZ] ;  /* 0x00003f18260075b4 */ /* 0x0003e20008019000 */
[----:B------:R-:W-:Y:S01]  /*0d40*/  UMOV UR9, UR33 ;  /* 0x0000002100097c82 */ /* 0x000fe20008000000 */
[----:B------:R-:W-:Y:S01]  /*0d50*/  UMOV UR50, 0x20 ;  /* 0x0000002000327882 */ /* 0x000fe20000000000 */
[----:B--2---:R-:W-:Y:S01]  /*0d60*/  UMOV UR43, 0x10 ;  /* 0x00000010002b7882 */ /* 0x004fe20000000000 */
[----:B------:R-:W-:Y:S01]  /*0d70*/  ULDC.64 UR6, c[0x0][0x198] ;  /* 0x0000660000067ab9 */ /* 0x000fe20000000a00 */
[----:B------:R2:W-:Y:S01]  /*0d80*/  UTMALDG.4D [UR16], [UR30], desc[URZ] ;  /* 0x00003f101e0075b4 */ /* 0x0005e20008019000 */
[----:B------:R-:W-:Y:S01]  /*0d90*/  ULDC.64 UR40, c[0x0][0x198] ;  /* 0x0000660000287ab9 */ /* 0x000fe20000000a00 */
[----:B------:R-:W-:Y:S01]  /*0da0*/  UMOV UR42, 0x40 ;  /* 0x00000040002a7882 */ /* 0x000fe20000000000 */
[----:B---3--:R-:W-:Y:S01]  /*0db0*/  ULDC.64 UR4, c[0x0][0x198] ;  /* 0x0000660000047ab9 */ /* 0x008fe20000000a00 */
[----:B------:R-:W-:Y:S01]  /*0dc0*/  UIADD3 UR34, -UR56, URZ, URZ ;  /* 0x0000003f38227290 */ /* 0x000fe2000fffe13f */
[----:B------:R3:W-:Y:S01]  /*0dd0*/  UTMALDG.4D [UR8], [UR22], desc[URZ] ;  /* 0x00003f08160075b4 */ /* 0x0007e20008019000 */
[----:B------:R-:W-:Y:S01]  /*0de0*/  ACQBULK ;  /* 0x000000000000782e */ /* 0x000fe20000000000 */
[----:B------:R-:W-:Y:S01]  /*0df0*/  ULDC.64 UR36, c[0x0][0x198] ;  /* 0x0000660000247ab9 */ /* 0x000fe20000000a00 */
[----:B------:R-:W-:Y:S01]  /*0e00*/  USHF.R.S32.HI UR34, URZ, 0x1f, UR34 ;  /* 0x0000001f3f227899 */ /* 0x000fe20008011422 */
[----:B-1----:R-:W-:Y:S01]  /*0e10*/  ULDC.64 UR24, c[0x0][0x198] ;  /* 0x0000660000187ab9 */ /* 0x002fe20000000a00 */
[----:B------:R-:W-:Y:S01]  /*0e20*/  UMOV UR26, URZ ;  /* 0x0000003f001a7c82 */ /* 0x000fe20008000000 */
[----:B------:R-:W-:Y:S01]  /*0e30*/  UMOV UR27, URZ ;  /* 0x0000003f001b7c82 */ /* 0x000fe20008000000 */
[----:B------:R-:W-:Y:S01]  /*0e40*/  UIADD3 UR39, UP6, UR40, 0x1f0, URZ ;  /* 0x000001f028277890 */ /* 0x000fe2000ffde03f */
[----:B--2---:R-:W-:Y:S01]  /*0e50*/  ULDC.64 UR16, c[0x0][0x198] ;  /* 0x0000660000107ab9 */ /* 0x004fe20000000a00 */
[----:B------:R-:W-:Y:S01]  /*0e60*/  UMOV UR18, 0x20 ;  /* 0x0000002000127882 */ /* 0x000fe20000000000 */
[----:B------:R-:W-:Y:S01]  /*0e70*/  UMOV UR19, URZ ;  /* 0x0000003f00137c82 */ /* 0x000fe20008000000 */
[----:B------:R-:W-:Y:S01]  /*0e80*/  UIADD3 UR30, UP3, UR16, 0x170, URZ ;  /* 0x00000170101e7890 */ /* 0x000fe2000ff7e03f */
[----:B---3--:R-:W-:Y:S01]  /*0e90*/  UMOV UR22, UR54 ;  /* 0x0000003600167c82 */ /* 0x008fe20008000000 */
[----:B------:R-:W-:Y:S01]  /*0ea0*/  UMOV UR23, UR47 ;  /* 0x0000002f00177c82 */ /* 0x000fe20008000000 */
[----:B------:R-:W-:Y:S01]  /*0eb0*/  UIADD3 UR8, UP1, UR4, 0x170, URZ ;  /* 0x0000017004087890 */ /* 0x000fe2000ff3e03f */
[----:B------:R1:W-:Y:S01]  /*0ec0*/  UBLKCP.S.G [UR14], [UR22], UR43 ;  /* 0x0000000e160073ba */ /* 0x0003e2000800022b */
[----:B------:R-:W2:Y:S01]  /*0ed0*/  SYNCS.PHASECHK.TRANS64.TRYWAIT P0, [UR33+0x30], R7 ;  /* 0x00003007ff0075a7 */ /* 0x000ea20008000161 */
[----:B------:R-:W-:-:S02]  /*0ee0*/  UIADD3 UR54, UR56, -0x1, URZ ;  /* 0xffffffff38367890 */ /* 0x000fc4000fffe03f */
[----:B------:R-:W-:Y:S01]  /*0ef0*/  UIADD3 UR4, UP2, UR6, 0x170, URZ ;  /* 0x0000017006047890 */ /* 0x000fe2000ff5e03f */
[----:B------:R-:W-:Y:S01]  /*0f00*/  UMOV UR10, 0x40 ;  /* 0x00000040000a7882 */ /* 0x000fe20000000000 */
[----:B------:R-:W-:Y:S01]  /*0f10*/  UMOV UR11, URZ ;  /* 0x0000003f000b7c82 */ /* 0x000fe20008000000 */
[----:B------:R-:W-:Y:S02]  /*0f20*/  UIADD3 UR47, UP5, UR36, 0x1f0, URZ ;  /* 0x000001f0242f7890 */ /* 0x000fe4000ffbe03f */
[----:B------:R-:W-:Y:S02]  /*0f30*/  USHF.R.S32.HI UR38, URZ, 0x1f, UR54 ;  /* 0x0000001f3f267899 */ /* 0x000fe40008011436 */
[----:B------:R-:W-:Y:S02]  /*0f40*/  UIADD3.X UR9, URZ, UR5, URZ, UP1, !UPT ;  /* 0x000000053f097290 */ /* 0x000fe40008ffe43f */
[----:B------:R-:W-:Y:S02]  /*0f50*/  UIADD3.X UR6, URZ, UR7, URZ, UP2, !UPT ;  /* 0x000000073f067290 */ /* 0x000fe400097fe43f */
[----:B-1----:R-:W-:Y:S01]  /*0f60*/  UIADD3 UR14, UP4, UR24, 0x1f0, URZ ;  /* 0x000001f0180e7890 */ /* 0x002fe2000ff9e03f */
[----:B------:R-:W-:Y:S01]  /*0f70*/  UMOV UR12, UR28 ;  /* 0x0000001c000c7c82 */ /* 0x000fe20008000000 */
[----:B------:R-:W-:Y:S01]  /*0f80*/  UMOV UR13, UR29 ;  /* 0x0000001d000d7c82 */ /* 0x000fe20008000000 */
[----:B--2---:R-:W-:Y:S09]  /*0f90*/  @!P0 BRA `(.L_x_4) ;  /* 0x0000004c00dc8947 */ /* 0x004ff20003800000 */
.L_x_24:
[----:B------:R-:W-:Y:S02]  /*0fa0*/  ELECT P0, URZ, PT ;  /* 0x00000000003f782f */ /* 0x000fe40003800000 */
[----:B------:R-:W-:Y:S01]  /*0fb0*/  R2UR UR5, R6 ;  /* 0x00000000060572ca */ /* 0x000fe200000e0000 */
[----:B------:R-:W-:Y:S02]  /*0fc0*/  UIADD3 UR56, UR33, 0x6800, URZ ;  /* 0x0000680021387890 */ /* 0x000fe4000fffe03f */
[----:B------:R-:W-:Y:S02]  /*0fd0*/  UIADD3 UR57, UR33, 0x20, URZ ;  /* 0x0000002021397890 */ /* 0x000fe4000fffe03f */
[----:B------:R-:W-:Y:S01]  /*0fe0*/  UIADD3 UR32, UR33, 0x280, URZ ;  /* 0x0000028021207890 */ /* 0x000fe2000fffe03f */
[----:B------:R-:W-:Y:S01]  /*0ff0*/  UMOV UR36, UR4 ;  /* 0x0000000400247c82 */ /* 0x000fe20008000000 */
[----:B------:R-:W-:Y:S02]  /*1000*/  ULEA.HI UR38, UR38, UR54, URZ, 0x6 ;  /* 0x0000003626267291 */ /* 0x000fe4000f8f303f */
[----:B------:R-:W-:-:S02]  /*1010*/  UPRMT UR4, UR46, 0x654, UR32 ;  /* 0x000006542e047896 */ /* 0x000fc40008000020 */
[----:B------:R-:W-:Y:S01]  /*1020*/  @P0 IMAD.MOV.U32 R2, RZ, RZ, 0x9100 ;  /* 0x00009100ff020424 */ /* 0x000fe200078e00ff */
[----:B------:R-:W-:Y:S02]  /*1030*/  ULEA.HI.SX32 UR38, UR38, 0x1, 0x1a ;  /* 0x0000000126267891 */ /* 0x000fe4000f8fd23f */
[----:B------:R-:W-:Y:S01]  /*1040*/  UIADD3.X UR35, URZ, UR41, URZ, UP6, !UPT ;  /* 0x000000293f237290 */ /* 0x000fe2000b7fe43f */
[----:B------:R2:W-:Y:S01]  /*1050*/  @P0 SYNCS.ARRIVE.TRANS64 RZ, [UR33+0x20], R2 ;  /* 0x00002002ffff09a7 */ /* 0x0005e20008000021 */
[----:B------:R3:W-:Y:S01]  /*1060*/  UTMALDG.4D [UR56], [UR8], desc[URZ] ;  /* 0x00003f38080075b4 */ /* 0x0007e20008019000 */
[----:B------:R-:W-:Y:S02]  /*1070*/  UIADD3 UR48, UR33, 0x8800, URZ ;  /* 0x0000880021307890 */ /* 0x000fe4000fffe03f */
[----:B------:R-:W-:Y:S02]  /*1080*/  UIADD3 UR49, UR33, 0x20, URZ ;  /* 0x0000002021317890 */ /* 0x000fe4000fffe03f */
[----:B------:R-:W-:-:S02]  /*1090*/  UIADD3.X UR7, URZ, UR17, URZ, UP3, !UPT ;  /* 0x000000113f077290 */ /* 0x000fc40009ffe43f */
[----:B------:R-:W-:Y:S02]  /*10a0*/  UIADD3.X UR15, URZ, UR25, URZ, UP4, !UPT ;  /* 0x000000193f0f7290 */ /* 0x000fe4000a7fe43f */
[----:B------:R-:W-:Y:S02]  /*10b0*/  UIADD3 UR40, UR33, 0xa800, URZ ;  /* 0x0000a80021287890 */ /* 0x000fe4000fffe03f */
[----:B------:R-:W-:Y:S02]  /*10c0*/  UIADD3 UR41, UR33, 0x20, URZ ;  /* 0x0000002021297890 */ /* 0x000fe4000fffe03f */
[----:B------:R-:W-:Y:S02]  /*10d0*/  UIADD3 UR24, UR33, 0x12800, URZ ;  /* 0x0001280021187890 */ /* 0x000fe4000fffe03f */
[----:B------:R-:W-:Y:S02]  /*10e0*/  UIADD3 UR25, UR33, 0x20, URZ ;  /* 0x0000002021197890 */ /* 0x000fe4000fffe03f */
[----:B------:R-:W-:-:S02]  /*10f0*/  UIADD3.X UR31, URZ, UR37, URZ, UP5, !UPT ;  /* 0x000000253f1f7290 */ /* 0x000fc4000affe43f */
[----:B------:R-:W-:Y:S02]  /*1100*/  UIADD3 UR16, UR33, 0x13800, URZ ;  /* 0x0001380021107890 */ /* 0x000fe4000fffe03f */
[----:B------:R-:W-:Y:S01]  /*1110*/  UIADD3 UR17, UR33, 0x20, URZ ;  /* 0x0000002021117890 */ /* 0x000fe2000fffe03f */
[----:B---3--:R-:W-:Y:S01]  /*1120*/  R2UR UR60, R0 ;  /* 0x00000000003c72ca */ /* 0x008fe200000e0000 */
[----:B------:R-:W-:Y:S01]  /*1130*/  ULDC UR59, c[0x0][0x210] ;  /* 0x00008400003b7ab9 */ /* 0x000fe20000000800 */
[----:B------:R-:W-:Y:S01]  /*1140*/  R2UR UR61, R4 ;  /* 0x00000000043d72ca */ /* 0x000fe200000e0000 */
[----:B------:R-:W-:Y:S01]  /*1150*/  ULEA.HI UR34, UR34, -UR59, URZ, 0x6 ;  /* 0x8000003b22227291 */ /* 0x000fe2000f8f303f */
[----:B------:R-:W-:Y:S01]  /*1160*/  UMOV UR51, UR5 ;  /* 0x0000000500337c82 */ /* 0x000fe20008000000 */
[----:B------:R-:W-:Y:S02]  /*1170*/  UMOV UR43, UR5 ;  /* 0x00000005002b7c82 */ /* 0x000fe40008000000 */
[----:B------:R-:W-:-:S02]  /*1180*/  USHF.R.S32.HI UR32, URZ, 0x6, UR34 ;  /* 0x000000063f207899 */ /* 0x000fc40008011422 */
[----:B------:R-:W-:Y:S02]  /*1190*/  UIADD3 UR8, UR33, 0x14800, URZ ;  /* 0x0001480021087890 */ /* 0x000fe4000fffe03f */
[----:B------:R-:W-:Y:S02]  /*11a0*/  UIADD3 UR32, -UR32, URZ, URZ ;  /* 0x0000003f20207290 */ /* 0x000fe4000fffe13f */
[----:B------:R-:W-:Y:S02]  /*11b0*/  UIADD3 UR9, UR33, 0x20, URZ ;  /* 0x0000002021097890 */ /* 0x000fe4000fffe03f */
[----:B------:R-:W-:Y:S01]  /*11c0*/  UIADD3 UR5, UR33, 0x20, URZ ;  /* 0x0000002021057890 */ /* 0x000fe2000fffe03f */
[----:B------:R-:W-:Y:S02]  /*11d0*/  UMOV UR37, UR6 ;  /* 0x0000000600257c82 */ /* 0x000fe40008000000 */
[----:B------:R-:W-:Y:S01]  /*11e0*/  @!UP0 UMOV UR38, UR32 ;  /* 0x0000002000268c82 */ /* 0x000fe20008000000 */
[----:B------:R-:W-:Y:S01]  /*11f0*/  UMOV UR6, UR30 ;  /* 0x0000001e00067c82 */ /* 0x000fe20008000000 */
[----:B------:R-:W-:Y:S01]  /*1200*/  UISETP.GE.AND UP0, UPT, UR38, 0x2, UPT ;  /* 0x000000022600788c */ /* 0x000fe2000bf06270 */
[----:B------:R-:W-:Y:S01]  /*1210*/  UTMALDG.4D [UR48], [UR36], desc[URZ] ;  /* 0x00003f30240075b4 */ /* 0x000fe20008019000 */
[----:B------:R-:W-:Y:S01]  /*1220*/  UMOV UR30, UR47 ;  /* 0x0000002f001e7c82 */ /* 0x000fe20008000000 */
[----:B------:R-:W-:-:S03]  /*1230*/  UMOV UR34, UR39 ;  /* 0x0000002700227c82 */ /* 0x000fc60008000000 */
[----:B------:R-:W-:Y:S01]  /*1240*/  PLOP3.LUT P0, PT, PT, PT, UP0, 0x80, 0x0 ;  /* 0x000000000000781c */ /* 0x000fe20003f0f008 */
[----:B------:R3:W-:Y:S01]  /*1250*/  UTMALDG.4D [UR40], [UR6], desc[URZ] ;  /* 0x00003f28060075b4 */ /* 0x0007e20008019000 */
[----:B------:R4:W-:Y:S01]  /*1260*/  UTMALDG.4D [UR24], [UR14], desc[URZ] ;  /* 0x00003f180e0075b4 */ /* 0x0009e20008019000 */
[----:B------:R2:W-:Y:S01]  /*1270*/  UTMALDG.4D [UR16], [UR30], desc[URZ] ;  /* 0x00003f101e0075b4 */ /* 0x0005e20008019000 */
[----:B---3--:R-:W-:Y:S01]  /*1280*/  UMOV UR6, 0x10 ;  /* 0x0000001000067882 */ /* 0x008fe20000000000 */
[----:B------:R2:W-:Y:S01]  /*1290*/  UTMALDG.4D [UR8], [UR34], desc[URZ] ;  /* 0x00003f08220075b4 */ /* 0x0005e20008019000 */
[----:B----4-:R-:W-:Y:S01]  /*12a0*/  UMOV UR14, UR61 ;  /* 0x0000003d000e7c82 */ /* 0x010fe20008000000 */
[----:B------:R-:W-:Y:S02]  /*12b0*/  UMOV UR15, UR60 ;  /* 0x0000003c000f7c82 */ /* 0x000fe40008000000 */
[----:B------:R2:W-:Y:S04]  /*12c0*/  UBLKCP.S.G [UR4], [UR14], UR6 ;  /* 0x000000040e0073ba */ /* 0x0005e80008000206 */
[----:B--2---:R-:W-:Y:S05]  /*12d0*/  @!P0 BRA `(.L_x_2) ;  /* 0x0000000c00f88947 */ /* 0x004fea0003800000 */
[----:B------:R-:W-:Y:S02]  /*12e0*/  UISETP.NE.AND UP0, UPT, UR38, 0x2, UPT ;  /* 0x000000022600788c */ /* 0x000fe4000bf05270 */
[----:B------:R-:W-:Y:S01]  /*12f0*/  UIADD3 UR30, UR38, -0x1, URZ ;  /* 0xffffffff261e7890 */ /* 0x000fe2000fffe03f */
[----:B------:R-:W-:Y:S01]  /*1300*/  UMOV UR6, 0x1 ;  /* 0x0000000100067882 */ /* 0x000fe20000000000 */
[----:B------:R-:W-:Y:S02]  /*1310*/  UMOV UR27, 0x40 ;  /* 0x00000040001b7882 */ /* 0x000fe40000000000 */
[----:B------:R-:W-:-:S13]  /*1320*/  PLOP3.LUT P0, PT, PT, PT, UP0, 0x80, 0x0 ;  /* 0x000000000000781c */ /* 0x000fda0003f0f008 */
[----:B------:R-:W-:Y:S05]  /*1330*/  @!P0 BRA `(.L_x_5) ;  /* 0x0000000800908947 */ /* 0x000fea0003800000 */
[----:B------:R-:W-:Y:S01]  /*1340*/  ULOP3.LUT UR7, UR30, 0xfffffffe, URZ, 0xc0, !UPT ;  /* 0xfffffffe1e077892 */ /* 0x000fe2000f8ec03f */
[----:B------:R-:W-:Y:S01]  /*1350*/  ULDC.64 UR4, c[0x0][0x198] ;  /* 0x0000660000047ab9 */ /* 0x000fe20000000a00 */
[----:B------:R-:W-:Y:S02]  /*1360*/  UMOV UR6, 0x1 ;  /* 0x0000000100067882 */ /* 0x000fe40000000000 */
[----:B------:R-:W-:Y:S01]  /*1370*/  UIADD3 UR7, -UR7, URZ, URZ ;  /* 0x0000003f07077290 */ /* 0x000fe2000fffe13f */
[----:B------:R-:W-:-:S11]  /*1380*/  UMOV UR35, 0x80 ;  /* 0x0000008000237882 */ /* 0x000fd60000000000 */
.L_x_10:
[----:B------:R-:W-:Y:S02]  /*1390*/  USHF.L.U32 UR42, UR6, 0x1f, URZ ;  /* 0x0000001f062a7899 */ /* 0x000fe4000800063f */
[----:B------:R-:W-:Y:S02]  /*13a0*/  UIADD3 UR36, UP0, UR4, 0x70, URZ ;  /* 0x0000007004247890 */ /* 0x000fe4000ff1e03f */
[----:B------:R-:W-:Y:S02]  /*13b0*/  UIADD3 UR40, UP1, UR4, 0x70, URZ ;  /* 0x0000007004287890 */ /* 0x000fe4000ff3e03f */
[----:B------:R-:W-:Y:S01]  /*13c0*/  IMAD.U32 R0, RZ, RZ, UR42 ;  /* 0x0000002aff007e24 */ /* 0x000fe2000f8e00ff */
[----:B------:R-:W-:Y:S02]  /*13d0*/  UIADD3 UR38, UP2, UR4, 0x70, URZ ;  /* 0x0000007004267890 */ /* 0x000fe4000ff5e03f */
[----:B------:R-:W-:Y:S02]  /*13e0*/  UIADD3 UR48, UR33, 0x180, URZ ;  /* 0x0000018021307890 */ /* 0x000fe4000fffe03f */
[----:B------:R-:W2:Y:S01]  /*13f0*/  SYNCS.PHASECHK.TRANS64.TRYWAIT P0, [UR33+0x18], R0 ;  /* 0x00001800ff0075a7 */ /* 0x000ea20008000161 */
[----:B------:R-:W-:-:S02]  /*1400*/  UIADD3 UR49, UR33, 0x8, URZ ;  /* 0x0000000821317890 */ /* 0x000fc4000fffe03f */
[----:B------:R-:W-:Y:S01]  /*1410*/  UIADD3 UR27, UR35, -0x40, URZ ;  /* 0xffffffc0231b7890 */ /* 0x000fe2000fffe03f */
[----:B------:R-:W-:Y:S01]  /*1420*/  UMOV UR31, 0x10 ;  /* 0x00000010001f7882 */ /* 0x000fe20000000000 */
[----:B--2---:R-:W-:Y:S10]  /*1430*/  @!P0 BRA `(.L_x_6) ;  /* 0x0000004800d48947 */ /* 0x004ff40003800000 */
.L_x_26:
[----:B------:R-:W-:Y:S01]  /*1440*/  ELECT P0, URZ, PT ;  /* 0x00000000003f782f */ /* 0x000fe20003800000 */
[----:B------:R-:W-:Y:S02]  /*1450*/  UIADD3 UR24, UR33, 0x3800, URZ ;  /* 0x0000380021187890 */ /* 0x000fe4000fffe03f */
[----:B------:R-:W-:Y:S02]  /*1460*/  UIADD3 UR25, UR33, 0x8, URZ ;  /* 0x0000000821197890 */ /* 0x000fe4000fffe03f */
[----:B------:R-:W-:Y:S02]  /*1470*/  UIADD3.X UR37, URZ, UR5, URZ, UP0, !UPT ;  /* 0x000000053f257290 */ /* 0x000fe400087fe43f */
[----:B------:R-:W-:Y:S02]  /*1480*/  UIADD3 UR16, UR33, 0x4800, URZ ;  /* 0x0000480021107890 */ /* 0x000fe4000fffe03f */
[----:B------:R-:W-:Y:S02]  /*1490*/  UIADD3 UR17, UR33, 0x8, URZ ;  /* 0x0000000821117890 */ /* 0x000fe4000fffe03f */
[----:B------:R-:W-:-:S02]  /*14a0*/  UIADD3.X UR41, URZ, UR5, URZ, UP1, !UPT ;  /* 0x000000053f297290 */ /* 0x000fc40008ffe43f */
[----:B------:R-:W-:Y:S01]  /*14b0*/  @P0 IMAD.MOV.U32 R0, RZ, RZ, 0x3100 ;  /* 0x00003100ff000424 */ /* 0x000fe200078e00ff */
[----:B------:R-:W-:Y:S02]  /*14c0*/  UIADD3 UR8, UR33, 0x5800, URZ ;  /* 0x0000580021087890 */ /* 0x000fe4000fffe03f */
[----:B------:R-:W-:Y:S02]  /*14d0*/  UIADD3 UR9, UR33, 0x8, URZ ;  /* 0x0000000821097890 */ /* 0x000fe4000fffe03f */
[----:B------:R2:W-:Y:S01]  /*14e0*/  @P0 SYNCS.ARRIVE.TRANS64 RZ, [UR33+0x8], R0 ;  /* 0x00000800ffff09a7 */ /* 0x0005e20008000021 */
[----:B------:R-:W-:Y:S02]  /*14f0*/  UIADD3.X UR39, URZ, UR5, URZ, UP2, !UPT ;  /* 0x000000053f277290 */ /* 0x000fe400097fe43f */
[----:B------:R-:W-:Y:S02]  /*1500*/  UIMAD.WIDE UR44, UR27, 0x4, UR22 ;  /* 0x000000041b2c78a5 */ /* 0x000fe4000f8e0216 */
[----:B------:R-:W-:Y:S01]  /*1510*/  UPRMT UR48, UR46, 0x654, UR48 ;  /* 0x000006542e307896 */ /* 0x000fe20008000030 */
[----:B------:R-:W-:Y:S01]  /*1520*/  UMOV UR26, URZ ;  /* 0x0000003f001a7c82 */ /* 0x000fe20008000000 */
[----:B------:R-:W-:Y:S01]  /*1530*/  UMOV UR18, 0x20 ;  /* 0x0000002000127882 */ /* 0x000fe20000000000 */
[----:B------:R-:W-:Y:S01]  /*1540*/  UMOV UR20, UR28 ;  /* 0x0000001c00147c82 */ /* 0x000fe20008000000 */
[----:B------:R-:W-:Y:S01]  /*1550*/  UMOV UR21, UR29 ;  /* 0x0000001d00157c82 */ /* 0x000fe20008000000 */
[----:B------:R-:W-:Y:S01]  /*1560*/  UMOV UR19, UR27 ;  /* 0x0000001b00137c82 */ /* 0x000fe20008000000 */
[----:B------:R3:W-:Y:S01]  /*1570*/  UTMALDG.4D [UR24], [UR36], desc[URZ] ;  /* 0x00003f18240075b4 */ /* 0x0007e20008019000 */
[----:B------:R-:W-:Y:S01]  /*1580*/  UMOV UR10, 0x40 ;  /* 0x00000040000a7882 */ /* 0x000fe20000000000 */
[----:B------:R-:W-:Y:S01]  /*1590*/  UMOV UR12, UR28 ;  /* 0x0000001c000c7c82 */ /* 0x000fe20008000000 */
[----:B------:R-:W-:Y:S01]  /*15a0*/  UMOV UR13, UR29 ;  /* 0x0000001d000d7c82 */ /* 0x000fe20008000000 */
[----:B--2---:R-:W-:Y:S01]  /*15b0*/  IMAD.U32 R0, RZ, RZ, UR42 ;  /* 0x0000002aff007e24 */ /* 0x004fe2000f8e00ff */
[----:B------:R-:W-:Y:S01]  /*15c0*/  UMOV UR11, UR27 ;  /* 0x0000001b000b7c82 */ /* 0x000fe20008000000 */
[----:B------:R-:W-:Y:S01]  /*15d0*/  UIADD3 UR32, UP0, UR4, 0x1f0, URZ ;  /* 0x000001f004207890 */ /* 0x000fe2000ff1e03f */
[----:B------:R2:W-:Y:S01]  /*15e0*/  UTMALDG.4D [UR16], [UR40], desc[URZ] ;  /* 0x00003f10280075b4 */ /* 0x0005e20008019000 */
[----:B------:R-:W-:Y:S01]  /*15f0*/  UIADD3 UR34, UP1, UR4, 0x1f0, URZ ;  /* 0x000001f004227890 */ /* 0x000fe2000ff3e03f */
[----:B------:R-:W-:Y:S01]  /*1600*/  UMOV UR43, 0x10 ;  /* 0x00000010002b7882 */ /* 0x000fe20000000000 */
[----:B------:R4:W-:Y:S01]  /*1610*/  UTMALDG.4D [UR8], [UR38], desc[URZ] ;  /* 0x00003f08260075b4 */ /* 0x0009e20008019000 */
[----:B---3--:R-:W-:Y:S01]  /*1620*/  UIADD3 UR36, UR33, 0x380, URZ ;  /* 0x0000038021247890 */ /* 0x008fe2000fffe03f */
[----:B------:R4:W-:Y:S01]  /*1630*/  UBLKCP.S.G [UR48], [UR44], UR31 ;  /* 0x000000302c0073ba */ /* 0x0009e2000800021f */
[----:B------:R-:W3:Y:S01]  /*1640*/  SYNCS.PHASECHK.TRANS64.TRYWAIT P0, [UR33+0x38], R0 ;  /* 0x00003800ff0075a7 */ /* 0x000ee20008000161 */
[----:B------:R-:W-:-:S02]  /*1650*/  UIADD3 UR37, UR33, 0x28, URZ ;  /* 0x0000002821257890 */ /* 0x000fc4000fffe03f */
[----:B------:R-:W-:Y:S02]  /*1660*/  UIADD3 UR24, UR33, 0x15800, URZ ;  /* 0x0001580021187890 */ /* 0x000fe4000fffe03f */
[----:B--2---:R-:W-:Y:S01]  /*1670*/  UIADD3 UR40, UP2, UR4, 0x1f0, URZ ;  /* 0x000001f004287890 */ /* 0x004fe2000ff5e03f */
[----:B---34-:R-:W-:Y:S11]  /*1680*/  @!P0 BRA `(.L_x_7) ;  /* 0x0000004800608947 */ /* 0x018ff60003800000 */
.L_x_28:
[----:B------:R-:W-:Y:S01]  /*1690*/  ELECT P0, URZ, PT ;  /* 0x00000000003f782f */ /* 0x000fe20003800000 */
[----:B------:R-:W-:Y:S02]  /*16a0*/  ULOP3.LUT UR6, UR6, 0x1, URZ, 0x3c, !UPT ;  /* 0x0000000106067892 */ /* 0x000fe4000f8e3c3f */
        /* <DEDUP_REMOVED lines=11> */
[----:B------:R-:W-:-:S02]  /*1760*/  UPRMT UR36, UR46, 0x654, UR36 ;  /* 0x000006542e247896 */ /* 0x000fc40008000024 */
[----:B------:R-:W-:Y:S01]  /*1770*/  USHF.L.U32 UR31, UR6, 0x1f, URZ ;  /* 0x0000001f061f7899 */ /* 0x000fe2000800063f */
[----:B------:R-:W-:Y:S01]  /*1780*/  UMOV UR26, URZ ;  /* 0x0000003f001a7c82 */ /* 0x000fe20008000000 */
[----:B------:R-:W-:Y:S01]  /*1790*/  UMOV UR38, UR32 ;  /* 0x0000002000267c82 */ /* 0x000fe20008000000 */
[----:B------:R-:W-:Y:S01]  /*17a0*/  UMOV UR18, 0x20 ;  /* 0x0000002000127882 */ /* 0x000fe20000000000 */
[----:B------:R-:W-:Y:S01]  /*17b0*/  UMOV UR20, UR28 ;  /* 0x0000001c00147c82 */ /* 0x000fe20008000000 */
[----:B------:R-:W-:Y:S01]  /*17c0*/  UMOV UR21, UR29 ;  /* 0x0000001d00157c82 */ /* 0x000fe20008000000 */
[----:B------:R-:W-:Y:S01]  /*17d0*/  UMOV UR19, UR27 ;  /* 0x0000001b00137c82 */ /* 0x000fe20008000000 */
[----:B------:R-:W-:Y:S01]  /*17e0*/  UMOV UR48, UR34 ;  /* 0x0000002200307c82 */ /* 0x000fe20008000000 */
[----:B------:R3:W-:Y:S01]  /*17f0*/  UTMALDG.4D [UR24], [UR38], desc[URZ] ;  /* 0x00003f18260075b4 */ /* 0x0007e20008019000 */
[----:B------:R-:W-:Y:S01]  /*1800*/  UMOV UR10, 0x40 ;  /* 0x00000040000a7882 */ /* 0x000fe20000000000 */
[----:B------:R-:W-:Y:S01]  /*1810*/  UMOV UR12, UR28 ;  /* 0x0000001c000c7c82 */ /* 0x000fe20008000000 */
[----:B------:R-:W-:Y:S01]  /*1820*/  UMOV UR13, UR29 ;  /* 0x0000001d000d7c82 */ /* 0x000fe20008000000 */
[----:B------:R-:W-:Y:S01]  /*1830*/  UMOV UR11, UR27 ;  /* 0x0000001b000b7c82 */ /* 0x000fe20008000000 */
[----:B--2---:R-:W-:Y:S01]  /*1840*/  IMAD.U32 R0, RZ, RZ, UR31 ;  /* 0x0000001fff007e24 */ /* 0x004fe2000f8e00ff */
[----:B------:R-:W-:Y:S01]  /*1850*/  UIADD3 UR42, UP2, UR4, 0x70, URZ ;  /* 0x00000070042a7890 */ /* 0x000fe2000ff5e03f */
[----:B------:R2:W-:Y:S01]  /*1860*/  UTMALDG.4D [UR16], [UR48], desc[URZ] ;  /* 0x00003f10300075b4 */ /* 0x0005e20008019000 */
[----:B------:R-:W-:Y:S01]  /*1870*/  UMOV UR31, 0x10 ;  /* 0x00000010001f7882 */ /* 0x000fe20000000000 */
[----:B------:R4:W-:Y:S01]  /*1880*/  UTMALDG.4D [UR8], [UR40], desc[URZ] ;  /* 0x00003f08280075b4 */ /* 0x0009e20008019000 */
[----:B---3--:R-:W-:Y:S01]  /*1890*/  UIADD3 UR26, UP0, UR4, 0x70, URZ ;  /* 0x00000070041a7890 */ /* 0x008fe2000ff1e03f */
[----:B------:R4:W-:Y:S01]  /*18a0*/  UBLKCP.S.G [UR36], [UR44], UR43 ;  /* 0x000000242c0073ba */ /* 0x0009e2000800022b */
[----:B------:R-:W3:Y:S01]  /*18b0*/  SYNCS.PHASECHK.TRANS64.TRYWAIT P0, [UR33+0x10], R0 ;  /* 0x00001000ff0075a7 */ /* 0x000ee20008000161 */
[----:B------:R-:W-:-:S02]  /*18c0*/  UIADD3 UR38, UP1, UR4, 0x70, URZ ;  /* 0x0000007004267890 */ /* 0x000fc4000ff3e03f */
[----:B------:R-:W-:Y:S02]  /*18d0*/  UIMAD.WIDE UR24, UR35, 0x4, UR22 ;  /* 0x00000004231878a5 */ /* 0x000fe4000f8e0216 */
[----:B------:R-:W-:Y:S02]  /*18e0*/  UIADD3 UR27, UR33, 0x80, URZ ;  /* 0x00000080211b7890 */ /* 0x000fe4000fffe03f */
[----:B--2---:R-:W-:Y:S01]  /*18f0*/  UMOV UR49, UR33 ;  /* 0x0000002100317c82 */ /* 0x004fe20008000000 */
[----:B---34-:R-:W-:Y:S09]  /*1900*/  @!P0 BRA `(.L_x_8) ;  /* 0x0000004400e08947 */ /* 0x018ff20003800000 */
.L_x_30:
[----:B------:R-:W-:Y:S01]  /*1910*/  ELECT P0, URZ, PT ;  /* 0x00000000003f782f */ /* 0x000fe20003800000 */
[----:B------:R-:W-:Y:S02]  /*1920*/  UIADD3 UR32, UR33, 0x800, URZ ;  /* 0x0000080021207890 */ /* 0x000fe4000fffe03f */
[----:B------:R-:W-:Y:S02]  /*1930*/  UIADD3.X UR41, URZ, UR5, URZ, UP0, !UPT ;  /* 0x000000053f297290 */ /* 0x000fe400087fe43f */
[----:B------:R-:W-:Y:S02]  /*1940*/  UIADD3 UR16, UR33, 0x1800, URZ ;  /* 0x0000180021107890 */ /* 0x000fe4000fffe03f */
[----:B------:R-:W-:Y:S02]  /*1950*/  UIADD3.X UR39, URZ, UR5, URZ, UP1, !UPT ;  /* 0x000000053f277290 */ /* 0x000fe40008ffe43f */
[----:B------:R-:W-:Y:S01]  /*1960*/  UIADD3 UR8, UR33, 0x2800, URZ ;  /* 0x0000280021087890 */ /* 0x000fe2000fffe03f */
[----:B------:R-:W-:Y:S01]  /*1970*/  UMOV UR40, UR26 ;  /* 0x0000001a00287c82 */ /* 0x000fe20008000000 */
[----:B------:R-:W-:-:S02]  /*1980*/  UIADD3.X UR43, URZ, UR5, URZ, UP2, !UPT ;  /* 0x000000053f2b7290 */ /* 0x000fc400097fe43f */
[----:B------:R-:W-:Y:S01]  /*1990*/  @P0 IMAD.MOV.U32 R0, RZ, RZ, 0x3100 ;  /* 0x00003100ff000424 */ /* 0x000fe200078e00ff */
[----:B------:R-:W-:Y:S02]  /*19a0*/  UPRMT UR48, UR46, 0x654, UR27 ;  /* 0x000006542e307896 */ /* 0x000fe4000800001b */
[----:B------:R-:W-:Y:S01]  /*19b0*/  USHF.L.U32 UR26, UR6, 0x1f, URZ ;  /* 0x0000001f061a7899 */ /* 0x000fe2000800063f */
[----:B------:R2:W-:Y:S01]  /*19c0*/  @P0 SYNCS.ARRIVE.TRANS64 RZ, [UR33], R0 ;  /* 0x00000000ffff09a7 */ /* 0x0005e20008000021 */
[----:B------:R-:W-:Y:S01]  /*19d0*/  UMOV UR34, URZ ;  /* 0x0000003f00227c82 */ /* 0x000fe20008000000 */
[----:B------:R-:W-:Y:S01]  /*19e0*/  UMOV UR36, UR28 ;  /* 0x0000001c00247c82 */ /* 0x000fe20008000000 */
[----:B------:R-:W-:Y:S01]  /*19f0*/  UMOV UR37, UR29 ;  /* 0x0000001d00257c82 */ /* 0x000fe20008000000 */
[----:B------:R-:W-:Y:S01]  /*1a00*/  UMOV UR18, 0x20 ;  /* 0x0000002000127882 */ /* 0x000fe20000000000 */
[----:B------:R-:W-:Y:S01]  /*1a10*/  UMOV UR17, UR33 ;  /* 0x0000002100117c82 */ /* 0x000fe20008000000 */
[----:B------:R-:W-:Y:S01]  /*1a20*/  UMOV UR19, UR35 ;  /* 0x0000002300137c82 */ /* 0x000fe20008000000 */
[----:B------:R-:W-:Y:S01]  /*1a30*/  UMOV UR20, UR28 ;  /* 0x0000001c00147c82 */ /* 0x000fe20008000000 */
[----:B------:R-:W-:Y:S01]  /*1a40*/  UMOV UR21, UR29 ;  /* 0x0000001d00157c82 */ /* 0x000fe20008000000 */
[----:B------:R-:W-:Y:S01]  /*1a50*/  UMOV UR10, 0x40 ;  /* 0x00000040000a7882 */ /* 0x000fe20000000000 */
[----:B------:R3:W-:Y:S01]  /*1a60*/  UTMALDG.4D [UR32], [UR40], desc[URZ] ;  /* 0x00003f20280075b4 */ /* 0x0007e20008019000 */
[----:B------:R-:W-:Y:S01]  /*1a70*/  UMOV UR9, UR33 ;  /* 0x0000002100097c82 */ /* 0x000fe20008000000 */
[----:B------:R-:W-:Y:S01]  /*1a80*/  UMOV UR11, UR35 ;  /* 0x00000023000b7c82 */ /* 0x000fe20008000000 */
[----:B------:R-:W-:Y:S01]  /*1a90*/  UMOV UR12, UR28 ;  /* 0x0000001c000c7c82 */ /* 0x000fe20008000000 */
[----:B------:R-:W-:Y:S01]  /*1aa0*/  UMOV UR13, UR29 ;  /* 0x0000001d000d7c82 */ /* 0x000fe20008000000 */
[----:B--2---:R-:W-:Y:S01]  /*1ab0*/  IMAD.U32 R0, RZ, RZ, UR26 ;  /* 0x0000001aff007e24 */ /* 0x004fe2000f8e00ff */
[----:B------:R-:W-:Y:S01]  /*1ac0*/  UIADD3 UR7, UR7, 0x2, URZ ;  /* 0x0000000207077890 */ /* 0x000fe2000fffe03f */
[----:B------:R3:W-:Y:S05]  /*1ad0*/  UTMALDG.4D [UR16], [UR38], desc[URZ] ;  /* 0x00003f10260075b4 */ /* 0x0007ea0008019000 */
[----:B------:R-:W-:Y:S01]  /*1ae0*/  ISETP.NE.AND P1, PT, RZ, UR7, PT ;  /* 0x00000007ff007c0c */ /* 0x000fe2000bf25270 */
[----:B------:R3:W-:Y:S01]  /*1af0*/  UTMALDG.4D [UR8], [UR42], desc[URZ] ;  /* 0x00003f082a0075b4 */ /* 0x0007e20008019000 */
[----:B------:R3:W-:Y:S01]  /*1b00*/  UBLKCP.S.G [UR48], [UR24], UR31 ;  /* 0x00000030180073ba */ /* 0x0007e2000800021f */
[----:B------:R-:W2:Y:S02]  /*1b10*/  SYNCS.PHASECHK.TRANS64.TRYWAIT P0, [UR33+0x30], R0 ;  /* 0x00003000ff0075a7 */ /* 0x000ea40008000161 */
[----:B--23--:R-:W-:Y:S08]  /*1b20*/  @!P0 BRA `(.L_x_9) ;  /* 0x00000044007c8947 */ /* 0x00cff00003800000 */
.L_x_32:
[----:B------:R-:W-:Y:S01]  /*1b30*/  ELECT P0, URZ, PT ;  /* 0x00000000003f782f */ /* 0x000fe20003800000 */
[----:B------:R-:W-:Y:S02]  /*1b40*/  UIADD3 UR42, UP0, UR4, 0x1f0, URZ ;  /* 0x000001f0042a7890 */ /* 0x000fe4000ff1e03f */
[----:B------:R-:W-:Y:S02]  /*1b50*/  UIADD3 UR44, UP1, UR4, 0x1f0, URZ ;  /* 0x000001f0042c7890 */ /* 0x000fe4000ff3e03f */
[----:B------:R-:W-:Y:S02]  /*1b60*/  UIADD3 UR36, UP2, UR4, 0x1f0, URZ ;  /* 0x000001f004247890 */ /* 0x000fe4000ff5e03f */
[----:B------:R-:W-:Y:S02]  /*1b70*/  UIADD3 UR38, UR33, 0x280, URZ ;  /* 0x0000028021267890 */ /* 0x000fe4000fffe03f */
[----:B------:R-:W-:Y:S02]  /*1b80*/  UIADD3 UR24, UR33, 0x12800, URZ ;  /* 0x0001280021187890 */ /* 0x000fe4000fffe03f */
[----:B------:R-:W-:-:S02]  /*1b90*/  UIADD3 UR25, UR33, 0x20, URZ ;  /* 0x0000002021197890 */ /* 0x000fc4000fffe03f */
[----:B------:R-:W-:Y:S01]  /*1ba0*/  @P0 IMAD.MOV.U32 R0, RZ, RZ, 0x3100 ;  /* 0x00003100ff000424 */ /* 0x000fe200078e00ff */
[----:B------:R-:W-:Y:S02]  /*1bb0*/  UIADD3.X UR43, URZ, UR5, URZ, UP0, !UPT ;  /* 0x000000053f2b7290 */ /* 0x000fe400087fe43f */
[----:B------:R-:W-:Y:S02]  /*1bc0*/  UIADD3 UR16, UR33, 0x13800, URZ ;  /* 0x0001380021107890 */ /* 0x000fe4000fffe03f */
[----:B------:R2:W-:Y:S01]  /*1bd0*/  @P0 SYNCS.ARRIVE.TRANS64 RZ, [UR33+0x20], R0 ;  /* 0x00002000ffff09a7 */ /* 0x0005e20008000021 */
[----:B------:R-:W-:Y:S02]  /*1be0*/  UIADD3 UR17, UR33, 0x20, URZ ;  /* 0x0000002021117890 */ /* 0x000fe4000fffe03f */
[----:B------:R-:W-:Y:S02]  /*1bf0*/  UIADD3.X UR45, URZ, UR5, URZ, UP1, !UPT ;  /* 0x000000053f2d7290 */ /* 0x000fe40008ffe43f */
[----:B------:R-:W-:-:S02]  /*1c00*/  UIADD3 UR8, UR33, 0x14800, URZ ;  /* 0x0001480021087890 */ /* 0x000fc4000fffe03f */
[----:B------:R-:W-:Y:S02]  /*1c10*/  UIADD3 UR9, UR33, 0x20, URZ ;  /* 0x0000002021097890 */ /* 0x000fe4000fffe03f */
[----:B------:R-:W-:Y:S02]  /*1c20*/  UIADD3.X UR37, URZ, UR5, URZ, UP2, !UPT ;  /* 0x000000053f257290 */ /* 0x000fe400097fe43f */
[----:B------:R-:W-:Y:S02]  /*1c30*/  UIMAD.WIDE UR40, UR35, 0x4, UR14 ;  /* 0x00000004232878a5 */ /* 0x000fe4000f8e020e */
[----:B------:R-:W-:Y:S02]  /*1c40*/  UIADD3 UR39, UR33, 0x20, URZ ;  /* 0x0000002021277890 */ /* 0x000fe4000fffe03f */
[----:B------:R-:W-:Y:S01]  /*1c50*/  UPRMT UR38, UR46, 0x654, UR38 ;  /* 0x000006542e267896 */ /* 0x000fe20008000026 */
[----:B------:R-:W-:Y:S01]  /*1c60*/  UMOV UR26, URZ ;  /* 0x0000003f001a7c82 */ /* 0x000fe20008000000 */
[----:B------:R-:W-:Y:S01]  /*1c70*/  UMOV UR27, UR35 ;  /* 0x00000023001b7c82 */ /* 0x000fe20008000000 */
        /* <DEDUP_REMOVED lines=9> */
[----:B------:R-:W-:Y:S01]  /*1d10*/  UMOV UR31, 0x10 ;  /* 0x00000010001f7882 */ /* 0x000fe20000000000 */
[----:B------:R-:W-:Y:S01]  /*1d20*/  UIADD3 UR35, UR35, 0x80, URZ ;  /* 0x0000008023237890 */ /* 0x000fe2000fffe03f */
[----:B------:R2:W-:Y:S01]  /*1d30*/  UTMALDG.4D [UR16], [UR44], desc[URZ] ;  /* 0x00003f102c0075b4 */ /* 0x0005e20008019000 */
[----:B------:R2:W-:Y:S01]  /*1d40*/  UTMALDG.4D [UR8], [UR36], desc[URZ] ;  /* 0x00003f08240075b4 */ /* 0x0005e20008019000 */
[----:B------:R2:W-:Y:S02]  /*1d50*/  UBLKCP.S.G [UR38], [UR40], UR31 ;  /* 0x00000026280073ba */ /* 0x0005e4000800021f */
[----:B--2---:R-:W-:Y:S07]  /*1d60*/  @P1 BRA `(.L_x_10) ;  /* 0xfffffff400881947 */ /* 0x004fee000383ffff */
[----:B------:R-:W-:-:S12]  /*1d70*/  UIADD3 UR27, UR35, -0x40, URZ ;  /* 0xffffffc0231b7890 */ /* 0x000fd8000fffe03f */
.L_x_5:
[----:B------:R-:W-:-:S04]  /*1d80*/  ULOP3.LUT UR30, UR30, 0x1, URZ, 0xc0, !UPT ;  /* 0x000000011e1e7892 */ /* 0x000fc8000f8ec03f */
[----:B------:R-:W-:-:S06]  /*1d90*/  UISETP.NE.U32.AND UP0, UPT, UR30, 0x1, UPT ;  /* 0x000000011e00788c */ /* 0x000fcc000bf05070 */
[----:B------:R-:W-:-:S13]  /*1da0*/  PLOP3.LUT P0, PT, PT, PT, UP0, 0x80, 0x0 ;  /* 0x000000000000781c */ /* 0x000fda0003f0f008 */
[----:B------:R-:W-:Y:S05]  /*1db0*/  @P0 BRA `(.L_x_2) ;  /* 0x0000000400400947 */ /* 0x000fea0003800000 */
[----:B------:R-:W-:Y:S02]  /*1dc0*/  USHF.L.U32 UR34, UR6, 0x1f, URZ ;  /* 0x0000001f06227899 */ /* 0x000fe4000800063f */
[----:B------:R-:W-:Y:S01]  /*1dd0*/  UIMAD.WIDE UR36, UR27, 0x4, UR22 ;  /* 0x000000041b2478a5 */ /* 0x000fe2000f8e0216 */
[----:B------:R-:W-:Y:S01]  /*1de0*/  ULDC.64 UR6, c[0x0][0x198] ;  /* 0x0000660000067ab9 */ /* 0x000fe20000000a00 */
[----:B------:R-:W-:Y:S02]  /*1df0*/  UIADD3 UR5, UR33, 0x180, URZ ;  /* 0x0000018021057890 */ /* 0x000fe4000fffe03f */
[----:B------:R-:W-:Y:S01]  /*1e00*/  IMAD.U32 R0, RZ, RZ, UR34 ;  /* 0x00000022ff007e24 */ /* 0x000fe2000f8e00ff */
[----:B------:R-:W-:Y:S02]  /*1e10*/  UIADD3 UR39, UR33, 0x8, URZ ;  /* 0x0000000821277890 */ /* 0x000fe4000fffe03f */
[----:B------:R-:W-:Y:S02]  /*1e20*/  UIADD3 UR24, UR33, 0x3800, URZ ;  /* 0x0000380021187890 */ /* 0x000fe4000fffe03f */
[----:B------:R-:W2:Y:S01]  /*1e30*/  SYNCS.PHASECHK.TRANS64.TRYWAIT P0, [UR33+0x18], R0 ;  /* 0x00001800ff0075a7 */ /* 0x000ea20008000161 */
[----:B------:R-:W-:-:S02]  /*1e40*/  UIADD3 UR25, UR33, 0x8, URZ ;  /* 0x0000000821197890 */ /* 0x000fc4000fffe03f */
[----:B------:R-:W-:Y:S01]  /*1e50*/  UIADD3 UR16, UR33, 0x4800, URZ ;  /* 0x0000480021107890 */ /* 0x000fe2000fffe03f */
[----:B------:R-:W-:Y:S01]  /*1e60*/  ULDC.64 UR10, c[0x0][0x198] ;  /* 0x00006600000a7ab9 */ /* 0x000fe20000000a00 */
[----:B------:R-:W-:Y:S01]  /*1e70*/  ULDC.64 UR12, c[0x0][0x198] ;  /* 0x00006600000c7ab9 */ /* 0x000fe20000000a00 */
[----:B------:R-:W-:Y:S01]  /*1e80*/  UMOV UR35, 0x10 ;  /* 0x0000001000237882 */ /* 0x000fe20000000000 */
[----:B------:R-:W-:Y:S01]  /*1e90*/  UMOV UR26, URZ ;  /* 0x0000003f001a7c82 */ /* 0x000fe20008000000 */
[----:B--2---:R-:W-:Y:S07]  /*1ea0*/  @!P0 BRA `(.L_x_11) ;  /* 0x0000004000bc8947 */ /* 0x004fee0003800000 */
.L_x_34:
[----:B------:R-:W-:Y:S01]  /*1eb0*/  ELECT P0, URZ, PT ;  /* 0x00000000003f782f */ /* 0x000fe20003800000 */
[----:B------:R-:W-:Y:S02]  /*1ec0*/  UIADD3 UR6, UP0, UR6, 0x70, URZ ;  /* 0x0000007006067890 */ /* 0x000fe4000ff1e03f */
[----:B------:R-:W-:Y:S02]  /*1ed0*/  UIADD3 UR22, UP1, UR10, 0x70, URZ ;  /* 0x000000700a167890 */ /* 0x000fe4000ff3e03f */
[----:B------:R-:W-:Y:S02]  /*1ee0*/  UIADD3.X UR7, URZ, UR7, URZ, UP0, !UPT ;  /* 0x000000073f077290 */ /* 0x000fe400087fe43f */
[----:B------:R-:W-:Y:S02]  /*1ef0*/  UIADD3 UR4, UP0, UR12, 0x70, URZ ;  /* 0x000000700c047890 */ /* 0x000fe4000ff1e03f */
[----:B------:R-:W-:Y:S02]  /*1f00*/  UIADD3 UR17, UR33, 0x8, URZ ;  /* 0x0000000821117890 */ /* 0x000fe4000fffe03f */
[----:B------:R-:W-:-:S02]  /*1f10*/  UIADD3.X UR23, URZ, UR11, URZ, UP1, !UPT ;  /* 0x0000000b3f177290 */ /* 0x000fc40008ffe43f */
[----:B------:R-:W-:Y:S01]  /*1f20*/  @P0 IMAD.MOV.U32 R0, RZ, RZ, 0x3100 ;  /* 0x00003100ff000424 */ /* 0x000fe200078e00ff */
[----:B------:R-:W-:Y:S02]  /*1f30*/  UPRMT UR38, UR46, 0x654, UR5 ;  /* 0x000006542e267896 */ /* 0x000fe40008000005 */
[----:B------:R-:W-:Y:S02]  /*1f40*/  UIADD3 UR8, UR33, 0x5800, URZ ;  /* 0x0000580021087890 */ /* 0x000fe4000fffe03f */
[----:B------:R2:W-:Y:S01]  /*1f50*/  @P0 SYNCS.ARRIVE.TRANS64 RZ, [UR33+0x8], R0 ;  /* 0x00000800ffff09a7 */ /* 0x0005e20008000021 */
[----:B------:R-:W-:Y:S01]  /*1f60*/  UIADD3 UR9, UR33, 0x8, URZ ;  /* 0x0000000821097890 */ /* 0x000fe2000fffe03f */
[----:B------:R3:W-:Y:S01]  /*1f70*/  UTMALDG.4D [UR24], [UR6], desc[URZ] ;  /* 0x00003f18060075b4 */ /* 0x0007e20008019000 */
[----:B------:R-:W-:Y:S01]  /*1f80*/  UIADD3.X UR5, URZ, UR13, URZ, UP0, !UPT ;  /* 0x0000000d3f057290 */ /* 0x000fe200087fe43f */
[----:B------:R-:W-:Y:S01]  /*1f90*/  UMOV UR18, 0x20 ;  /* 0x0000002000127882 */ /* 0x000fe20000000000 */
[----:B------:R-:W-:Y:S01]  /*1fa0*/  UMOV UR19, UR27 ;  /* 0x0000001b00137c82 */ /* 0x000fe20008000000 */
[----:B------:R-:W-:Y:S01]  /*1fb0*/  UMOV UR20, UR28 ;  /* 0x0000001c00147c82 */ /* 0x000fe20008000000 */
[----:B------:R-:W-:Y:S01]  /*1fc0*/  UMOV UR21, UR29 ;  /* 0x0000001d00157c82 */ /* 0x000fe20008000000 */
[----:B------:R-:W-:Y:S01]  /*1fd0*/  UMOV UR10, 0x40 ;  /* 0x00000040000a7882 */ /* 0x000fe20000000000 */
[----:B------:R-:W-:Y:S01]  /*1fe0*/  UMOV UR11, UR27 ;  /* 0x0000001b000b7c82 */ /* 0x000fe20008000000 */
[----:B------:R-:W-:Y:S01]  /*1ff0*/  UMOV UR12, UR28 ;  /* 0x0000001c000c7c82 */ /* 0x000fe20008000000 */
[----:B------:R-:W-:Y:S01]  /*2000*/  UMOV UR13, UR29 ;  /* 0x0000001d000d7c82 */ /* 0x000fe20008000000 */
[----:B--2---:R-:W-:Y:S01]  /*2010*/  IMAD.U32 R0, RZ, RZ, UR34 ;  /* 0x00000022ff007e24 */ /* 0x004fe2000f8e00ff */
[----:B------:R2:W-:Y:S01]  /*2020*/  UTMALDG.4D [UR16], [UR22], desc[URZ] ;  /* 0x00003f10160075b4 */ /* 0x0005e20008019000 */
[----:B------:R-:W-:-:S02]  /*2030*/  UIMAD.WIDE UR14, UR27, 0x4, UR14 ;  /* 0x000000041b0e78a5 */ /* 0x000fc4000f8e020e */
[----:B------:R-:W-:Y:S02]  /*2040*/  UIADD3 UR32, UR33, 0x380, URZ ;  /* 0x0000038021207890 */ /* 0x000fe4000fffe03f */
[----:B------:R-:W-:Y:S01]  /*2050*/  UIADD3 UR47, UR33, 0x28, URZ ;  /* 0x00000028212f7890 */ /* 0x000fe2000fffe03f */
[----:B------:R-:W-:Y:S01]  /*2060*/  ULDC.64 UR30, c[0x0][0x198] ;  /* 0x00006600001e7ab9 */ /* 0x000fe20000000a00 */
[----:B------:R4:W-:Y:S01]  /*2070*/  UTMALDG.4D [UR8], [UR4], desc[URZ] ;  /* 0x00003f08040075b4 */ /* 0x0009e20008019000 */
[----:B---3--:R-:W-:Y:S01]  /*2080*/  ULDC.64 UR6, c[0x0][0x198] ;  /* 0x0000660000067ab9 */ /* 0x008fe20000000a00 */
[----:B------:R-:W-:Y:S02]  /*2090*/  UIADD3 UR24, UR33, 0x15800, URZ ;  /* 0x0001580021187890 */ /* 0x000fe4000fffe03f */
[----:B------:R-:W-:Y:S01]  /*20a0*/  UIADD3 UR25, UR33, 0x28, URZ ;  /* 0x0000002821197890 */ /* 0x000fe2000fffe03f */
[----:B------:R-:W-:Y:S01]  /*20b0*/  UMOV UR26, URZ ;  /* 0x0000003f001a7c82 */ /* 0x000fe20008000000 */
[----:B------:R4:W-:Y:S01]  /*20c0*/  UBLKCP.S.G [UR38], [UR36], UR35 ;  /* 0x00000026240073ba */ /* 0x0009e20008000223 */
[----:B------:R-:W3:Y:S01]  /*20d0*/  SYNCS.PHASECHK.TRANS64.TRYWAIT P0, [UR33+0x38], R0 ;  /* 0x00003800ff0075a7 */ /* 0x000ee20008000161 */
[----:B--2---:R-:W-:Y:S01]  /*20e0*/  ULDC.64 UR22, c[0x0][0x198] ;  /* 0x0000660000167ab9 */ /* 0x004fe20000000a00 */
[----:B---34-:R-:W-:Y:S07]  /*20f0*/  @!P0 BRA `(.L_x_12) ;  /* 0x0000004000488947 */ /* 0x018fee0003800000 */
.L_x_36:
[----:B------:R-:W-:Y:S01]  /*2100*/  ELECT P0, URZ, PT ;  /* 0x00000000003f782f */ /* 0x000fe20003800000 */
[----:B------:R-:W-:Y:S02]  /*2110*/  UIADD3 UR34, UP0, UR6, 0x1f0, URZ ;  /* 0x000001f006227890 */ /* 0x000fe4000ff1e03f */
[----:B------:R-:W-:Y:S02]  /*2120*/  UIADD3 UR22, UP1, UR22, 0x1f0, URZ ;  /* 0x000001f016167890 */ /* 0x000fe4000ff3e03f */
[----:B------:R-:W-:Y:S02]  /*2130*/  UIADD3.X UR35, URZ, UR7, URZ, UP0, !UPT ;  /* 0x000000073f237290 */ /* 0x000fe400087fe43f */
[----:B------:R-:W-:Y:S02]  /*2140*/  UIADD3 UR4, UP0, UR30, 0x1f0, URZ ;  /* 0x000001f01e047890 */ /* 0x000fe4000ff1e03f */
[----:B------:R-:W-:Y:S02]  /*2150*/  UIADD3 UR16, UR33, 0x16800, URZ ;  /* 0x0001680021107890 */ /* 0x000fe4000fffe03f */
[----:B------:R-:W-:-:S02]  /*2160*/  UIADD3 UR17, UR33, 0x28, URZ ;  /* 0x0000002821117890 */ /* 0x000fc4000fffe03f */
[----:B------:R-:W-:Y:S01]  /*2170*/  @P0 IMAD.MOV.U32 R0, RZ, RZ, 0x3100 ;  /* 0x00003100ff000424 */ /* 0x000fe200078e00ff */
[----:B------:R-:W-:Y:S02]  /*2180*/  UIADD3.X UR23, URZ, UR23, URZ, UP1, !UPT ;  /* 0x000000173f177290 */ /* 0x000fe40008ffe43f */
[----:B------:R-:W-:Y:S02]  /*2190*/  UIADD3 UR8, UR33, 0x17800, URZ ;  /* 0x0001780021087890 */ /* 0x000fe4000fffe03f */
[----:B------:R2:W-:Y:S01]  /*21a0*/  @P0 SYNCS.ARRIVE.TRANS64 RZ, [UR33+0x28], R0 ;  /* 0x00002800ffff09a7 */ /* 0x0005e20008000021 */
[----:B------:R-:W-:Y:S01]  /*21b0*/  UIADD3 UR9, UR33, 0x28, URZ ;  /* 0x0000002821097890 */ /* 0x000fe2000fffe03f */
[----:B------:R2:W-:Y:S01]  /*21c0*/  UTMALDG.4D [UR24], [UR34], desc[URZ] ;  /* 0x00003f18220075b4 */ /* 0x0005e20008019000 */
[----:B------:R-:W-:Y:S02]  /*21d0*/  UIADD3.X UR5, URZ, UR31, URZ, UP0, !UPT ;  /* 0x0000001f3f057290 */ /* 0x000fe400087fe43f */
[----:B------:R-:W-:Y:S01]  /*21e0*/  UPRMT UR46, UR46, 0x654, UR32 ;  /* 0x000006542e2e7896 */ /* 0x000fe20008000020 */
[----:B------:R-:W-:Y:S01]  /*21f0*/  UMOV UR18, 0x20 ;  /* 0x0000002000127882 */ /* 0x000fe20000000000 */
[----:B------:R-:W-:Y:S01]  /*2200*/  UMOV UR19, UR27 ;  /* 0x0000001b00137c82 */ /* 0x000fe20008000000 */
[----:B------:R-:W-:Y:S01]  /*2210*/  UMOV UR20, UR28 ;  /* 0x0000001c00147c82 */ /* 0x000fe20008000000 */
[----:B------:R-:W-:Y:S01]  /*2220*/  UMOV UR21, UR29 ;  /* 0x0000001d00157c82 */ /* 0x000fe20008000000 */
[----:B------:R-:W-:Y:S01]  /*2230*/  UMOV UR11, UR27 ;  /* 0x0000001b000b7c82 */ /* 0x000fe20008000000 */
[----:B------:R-:W-:Y:S01]  /*2240*/  UMOV UR12, UR28 ;  /* 0x0000001c000c7c82 */ /* 0x000fe20008000000 */
[----:B------:R-:W-:Y:S01]  /*2250*/  UMOV UR13, UR29 ;  /* 0x0000001d000d7c82 */ /* 0x000fe20008000000 */
[----:B------:R-:W-:Y:S01]  /*2260*/  UMOV UR10, 0x40 ;  /* 0x00000040000a7882 */ /* 0x000fe20000000000 */
[----:B------:R2:W-:Y:S01]  /*2270*/  UTMALDG.4D [UR16], [UR22], desc[URZ] ;  /* 0x00003f10160075b4 */ /* 0x0005e20008019000 */
[----:B------:R-:W-:Y:S01]  /*2280*/  UMOV UR6, 0x10 ;  /* 0x0000001000067882 */ /* 0x000fe20000000000 */
[----:B------:R2:W-:Y:S01]  /*2290*/  UTMALDG.4D [UR8], [UR4], desc[URZ] ;  /* 0x00003f08040075b4 */ /* 0x0005e20008019000 */
[----:B------:R2:W-:Y:S02]  /*22a0*/  UBLKCP.S.G [UR46], [UR14], UR6 ;  /* 0x0000002e0e0073ba */ /* 0x0005e40008000206 */
[----:B--2---:R-:W-:Y:S01]  /*22b0*/  NOP ;  /* 0x0000000000007918 */ /* 0x004fe20000000000 */
.L_x_2:
[----:B------:R-:W-:-:S06]  /*22c0*/  UISETP.NE.AND UP0, UPT, UR55, 0x1, UPT ;  /* 0x000000013700788c */ /* 0x000fcc000bf05270 */
[----:B------:R-:W-:-:S13]  /*22d0*/  PLOP3.LUT P0, PT, PT, PT, UP0, 0x80, 0x0 ;  /* 0x000000000000781c */ /* 0x000fda0003f0f008 */
[----:B------:R-:W-:Y:S05]  /*22e0*/  @P0 EXIT ;  /* 0x000000000000094d */ /* 0x000fea0003800000 */
[----:B------:R-:W-:Y:S01]  /*22f0*/  ULDC UR7, c[0x0][0x210] ;  /* 0x0000840000077ab9 */ /* 0x000fe20000000800 */
[----:B------:R-:W2:Y:S01]  /*2300*/  S2UR UR8, SR_CTAID.Z ;  /* 0x00000000000879c3 */ /* 0x000ea20000002700 */
[----:B------:R-:W-:Y:S02]  /*2310*/  UIADD3 UR5, -UR7, URZ, URZ ;  /* 0x0000003f07057290 */ /* 0x000fe4000fffe13f */
[----:B------:R-:W-:Y:S02]  /*2320*/  UIADD3 UR4, UR7, -0x1, URZ ;  /* 0xffffffff07047890 */ /* 0x000fe4000fffe03f */
[----:B------:R-:W-:Y:S02]  /*2330*/  USHF.R.S32.HI UR6, URZ, 0x1f, UR5 ;  /* 0x0000001f3f067899 */ /* 0x000fe40008011405 */
[----:B------:R-:W-:Y:S01]  /*2340*/  USHF.R.S32.HI UR5, URZ, 0x1f, UR4 ;  /* 0x0000001f3f057899 */ /* 0x000fe20008011404 */
[----:B------:R-:W3:Y:S01]  /*2350*/  S2UR UR12, SR_CTAID.Y ;  /* 0x00000000000c79c3 */ /* 0x000ee20000002600 */
[----:B------:R-:W-:-:S02]  /*2360*/  ULEA.HI UR6, UR6, -UR7, URZ, 0x6 ;  /* 0x8000000706067291 */ /* 0x000fc4000f8f303f */
[----:B------:R-:W-:Y:S02]  /*2370*/  ULEA.HI UR5, UR5, UR4, URZ, 0x6 ;  /* 0x0000000405057291 */ /* 0x000fe4000f8f303f */
[----:B------:R-:W-:Y:S02]  /*2380*/  UISETP.GT.AND UP0, UPT, UR7, URZ, UPT ;  /* 0x0000003f0700728c */ /* 0x000fe4000bf04270 */
[----:B------:R-:W-:Y:S02]  /*2390*/  USHF.R.S32.HI UR4, URZ, 0x6, UR6 ;  /* 0x000000063f047899 */ /* 0x000fe40008011406 */
[----:B------:R-:W-:Y:S02]  /*23a0*/  ULEA.HI.SX32 UR10, UR5, 0x1, 0x1a ;  /* 0x00000001050a7891 */ /* 0x000fe4000f8fd23f */
[----:B------:R-:W-:Y:S01]  /*23b0*/  UIADD3 UR9, -UR4, URZ, URZ ;  /* 0x0000003f04097290 */ /* 0x000fe2000fffe13f */
[----:B------:R-:W-:Y:S02]  /*23c0*/  ULDC.64 UR6, c[0x0][0x5f0] ;  /* 0x00017c0000067ab9 */ /* 0x000fe40000000a00 */
[----:B--2---:R-:W-:-:S04]  /*23d0*/  UIMAD.WIDE.U32 UR4, UR8, UR6, URZ ;  /* 0x00000006080472a5 */ /* 0x004fc8000f8e003f */
[----:B------:R-:W-:Y:S02]  /*23e0*/  @!UP0 UMOV UR10, UR9 ;  /* 0x00000009000a8c82 */ /* 0x000fe40008000000 */
[----:B------:R-:W-:Y:S02]  /*23f0*/  UISETP.GE.AND UP0, UPT, UR10, 0x1, UPT ;  /* 0x000000010a00788c */ /* 0x000fe4000bf06270 */
[----:B------:R-:W-:-:S03]  /*2400*/  UIMAD UR5, UR8, UR7, UR5 ;  /* 0x00000007080572a4 */ /* 0x000fc6000f8e0205 */
[----:B------:R-:W-:Y:S01]  /*2410*/  ULDC.64 UR8, c[0x0][0x5e8] ;  /* 0x00017a0000087ab9 */ /* 0x000fe20000000a00 */
[----:B------:R-:W-:Y:S01]  /*2420*/  PLOP3.LUT P0, PT, PT, PT, UP0, 0x80, 0x0 ;  /* 0x000000000000781c */ /* 0x000fe20003f0f008 */
[----:B---3--:R-:W-:-:S04]  /*2430*/  UIMAD.WIDE.U32 UR6, UR12, UR8, UR4 ;  /* 0x000000080c0672a5 */ /* 0x008fc8000f8e0004 */
[----:B------:R-:W-:-:S08]  /*2440*/  UIMAD UR12, UR12, UR9, UR7 ;  /* 0x000000090c0c72a4 */ /* 0x000fd0000f8e0207 */
[----:B------:R-:W-:Y:S05]  /*2450*/  @!P0 BRA `(.L_x_13) ;  /* 0x0000003800848947 */ /* 0x000fea0003800000 */
[----:B------:R-:W-:Y:S01]  /*2460*/  UIADD3 UR5, -UR10, URZ, URZ ;  /* 0x0000003f0a057290 */ /* 0x000fe2000fffe13f */
[----:B------:R-:W-:Y:S01]  /*2470*/  UMOV UR4, URZ ;  /* 0x0000003f00047c82 */ /* 0x000fe20008000000 */
[----:B------:R-:W-:-:S10]  /*2480*/  ULDC.64 UR20, c[0x0][0x5d0] ;  /* 0x0001740000147ab9 */ /* 0x000fd40000000a00 */
.L_x_14:
[----:B------:R-:W2:Y:S01]  /*2490*/  S2UR UR11, SR_CgaCtaId ;  /* 0x00000000000b79c3 */ /* 0x000ea20000008800 */
[----:B------:R-:W-:-:S07]  /*24a0*/  DEPBAR.LE SB0, 0x1 ;  /* 0x000080400000791a */ /* 0x000fce0000000000 */
[----:B------:R-:W-:Y:S08]  /*24b0*/  BAR.ARV 0x9, 0xa0 ;  /* 0x0242800000007b1d */ /* 0x000ff00000002000 */
[----:B------:R-:W3:Y:S01]  /*24c0*/  S2UR UR14, SR_CgaCtaId ;  /* 0x00000000000e79c3 */ /* 0x000ee20000008800 */
[----:B------:R-:W-:-:S04]  /*24d0*/  DEPBAR.LE SB0, 0x0 ;  /* 0x000080000000791a */ /* 0x000fc80000000000 */
[----:B------:R-:W-:Y:S01]  /*24e0*/  UIADD3 UR17, UP0, UR4, UR6, URZ ;  /* 0x0000000604117290 */ /* 0x000fe2000ff1e03f */
[----:B------:R-:W-:Y:S01]  /*24f0*/  UMOV UR9, 0x400 ;  /* 0x0000040000097882 */ /* 0x000fe20000000000 */
[----:B------:R-:W-:Y:S02]  /*2500*/  UMOV UR13, 0x400 ;  /* 0x00000400000d7882 */ /* 0x000fe40000000000 */
[----:B------:R-:W-:Y:S02]  /*2510*/  ULEA.HI.X.SX32 UR18, UR4, UR12, 0x1, UP0 ;  /* 0x0000000c04127291 */ /* 0x000fe400080f0e3f */
[----:B------:R-:W-:Y:S02]  /*2520*/  ULEA UR8, UP0, UR17, UR20, 0x2 ;  /* 0x0000001411087291 */ /* 0x000fe4000f80103f */
[----:B--2---:R-:W-:Y:S02]  /*2530*/  ULEA UR11, UR11, UR9, 0x18 ;  /* 0x000000090b0b7291 */ /* 0x004fe4000f8ec03f */
[----:B------:R-:W-:Y:S01]  /*2540*/  ULEA.HI.X UR9, UR17, UR21, UR18, 0x2, UP0 ;  /* 0x0000001511097291 */ /* 0x000fe200080f1412 */
[----:B------:R-:W-:Y:S01]  /*2550*/  UMOV UR15, 0x300 ;  /* 0x00000300000f7882 */ /* 0x000fe20000000000 */
[----:B------:R-:W-:-:S02]  /*2560*/  UIADD3 UR10, UR4, 0xc00, URZ ;  /* 0x00000c00040a7890 */ /* 0x000fc4000fffe03f */
[----:B------:R-:W-:Y:S02]  /*2570*/  UIADD3 UR5, UR5, 0x1, URZ ;  /* 0x0000000105057890 */ /* 0x000fe4000fffe03f */
[----:B------:R-:W-:Y:S02]  /*2580*/  UIADD3 UR16, UP1, UR10, UR6, URZ ;  /* 0x000000060a107290 */ /* 0x000fe4000ff3e03f */
[----:B---3--:R-:W-:Y:S02]  /*2590*/  ULEA UR14, UR14, UR13, 0x18 ;  /* 0x0000000d0e0e7291 */ /* 0x008fe4000f8ec03f */
[----:B------:R-:W-:Y:S01]  /*25a0*/  UIADD3 UR13, UR11, 0x28800, URZ ;  /* 0x000288000b0d7890 */ /* 0x000fe2000fffe03f */
[----:B------:R-:W-:Y:S06]  /*25b0*/  BAR.ARV 0xa, 0xa0 ;  /* 0x0282800000007b1d */ /* 0x000fec0000002000 */
[----:B------:R-:W-:-:S02]  /*25c0*/  ULEA.HI.X.SX32 UR11, UR10, UR12, 0x1, UP1 ;  /* 0x0000000c0a0b7291 */ /* 0x000fc400088f0e3f */
[----:B------:R-:W-:Y:S01]  /*25d0*/  BAR.SYNC.DEFER_BLOCKING 0x6, 0xa0 ;  /* 0x0182800000007b1d */ /* 0x000fe20000010000 */
[----:B------:R-:W-:Y:S01]  /*25e0*/  ULEA UR10, UP0, UR16, UR20, 0x2 ;  /* 0x00000014100a7291 */ /* 0x000fe2000f80103f */
[----:B------:R-:W-:Y:S01]  /*25f0*/  ISETP.NE.AND P0, PT, RZ, UR5, PT ;  /* 0x00000005ff007c0c */ /* 0x000fe2000bf05270 */
[----:B------:R-:W-:Y:S02]  /*2600*/  UIADD3 UR14, UR14, 0x2b800, URZ ;  /* 0x0002b8000e0e7890 */ /* 0x000fe4000fffe03f */
[----:B------:R-:W-:Y:S02]  /*2610*/  ULEA.HI.X UR11, UR16, UR21, UR11, 0x2, UP0 ;  /* 0x00000015100b7291 */ /* 0x000fe400080f140b */
[----:B------:R-:W-:Y:S01]  /*2620*/  UIADD3 UR4, UR4, 0x1800, URZ ;  /* 0x0000180004047890 */ /* 0x000fe2000fffe03f */
[----:B------:R2:W-:Y:S01]  /*2630*/  UBLKRED.G.S.ADD.F32.RN [UR8], [UR13], UR15 ;  /* 0x000000080d0073bb */ /* 0x0005e200080a040f */
[----:B------:R0:W-:Y:S01]  /*2640*/  UTMACMDFLUSH ;  /* 0x00000000000079b7 */ /* 0x0001e20000000000 */
[----:B------:R-:W-:Y:S06]  /*2650*/  BAR.SYNC.DEFER_BLOCKING 0x7, 0xa0 ;  /* 0x01c2800000007b1d */ /* 0x000fec0000010000 */
[----:B------:R2:W-:Y:S01]  /*2660*/  UBLKRED.G.S.ADD.F32.RN [UR10], [UR14], UR15 ;  /* 0x0000000a0e0073bb */ /* 0x0005e200080a040f */
[----:B------:R0:W-:Y:S01]  /*2670*/  UTMACMDFLUSH ;  /* 0x00000000000079b7 */ /* 0x0001e20000000000 */
[----:B--2---:R-:W-:Y:S05]  /*2680*/  @P0 BRA `(.L_x_14) ;  /* 0xfffffffc00800947 */ /* 0x004fea000383ffff */
[----:B------:R-:W-:Y:S05]  /*2690*/  BRA `(.L_x_13) ;  /* 0x0000003400f47947 */ /* 0x000fea0003800000 */
.L_x_1:
[----:B------:R-:W-:-:S07]  /*26a0*/  VIADD R4, R2, 0xffffff80 ;  /* 0xffffff8002047836 */ /* 0x000fce0000000000 */
.L_x_15:
[----:B------:R-:W-:-:S08]  /*26b0*/  NOP ;  /* 0x0000000000007918 */ /* 0x000fd00000000000 */
[----:B------:R-:W1:Y:S02]  /*26c0*/  USETMAXREG.TRY_ALLOC.CTAPOOL UP0, 0xf0 ;  /* 0x000000f0000079c8 */ /* 0x000e640008000600 */
[----:B-1----:R-:W-:-:S13]  /*26d0*/  PLOP3.LUT P0, PT, PT, PT, UP0, 0x80, 0x0 ;  /* 0x000000000000781c */ /* 0x002fda0003f0f008 */
[----:B------:R-:W-:Y:S05]  /*26e0*/  @!P0 BRA `(.L_x_15) ;  /* 0xfffffffc00f08947 */ /* 0x000fea000383ffff */
[C---:B------:R-:W-:Y:S01]  /*26f0*/  PRMT R0, R4.reuse, 0x9910, RZ ;  /* 0x0000991004007816 */ /* 0x040fe200000000ff */
[----:B------:R-:W-:Y:S01]  /*2700*/  ULDC UR5, c[0x0][0x210] ;  /* 0x0000840000057ab9 */ /* 0x000fe20000000800 */
[----:B------:R-:W-:Y:S01]  /*2710*/  LOP3.LUT R9, R4, 0xffff, RZ, 0xc0, !PT ;  /* 0x0000ffff04097812 */ /* 0x000fe200078ec0ff */
[----:B------:R-:W-:Y:S01]  /*2720*/  UIADD3 UR9, -UR5, URZ, URZ ;  /* 0x0000003f05097290 */ /* 0x000fe2000fffe13f */
[----:B------:R-:W-:Y:S01]  /*2730*/  SHF.R.S32.HI R0, RZ, 0xf, R0 ;  /* 0x0000000fff007819 */ /* 0x000fe20000011400 */
[----:B------:R-:W1:Y:S01]  /*2740*/  S2UR UR4, SR_CgaCtaId ;  /* 0x00000000000479c3 */ /* 0x000e620000008800 */
[----:B------:R-:W-:Y:S02]  /*2750*/  UIADD3 UR6, UR5, -0x1, URZ ;  /* 0xffffffff05067890 */ /* 0x000fe4000fffe03f */
[----:B------:R-:W-:Y:S01]  /*2760*/  LOP3.LUT R5, R0, 0xffff, RZ, 0xc0, !PT ;  /* 0x0000ffff00057812 */ /* 0x000fe200078ec0ff */
[----:B------:R-:W-:Y:S02]  /*2770*/  USHF.R.S32.HI UR9, URZ, 0x1f, UR9 ;  /* 0x0000001f3f097899 */ /* 0x000fe40008011409 */
[----:B------:R-:W-:Y:S01]  /*2780*/  USHF.R.S32.HI UR8, URZ, 0x1f, UR6 ;  /* 0x0000001f3f087899 */ /* 0x000fe20008011406 */
[----:B------:R-:W-:Y:S01]  /*2790*/  LEA.HI R5, R5, R4, RZ, 0x17 ;  /* 0x0000000405057211 */ /* 0x000fe200078fb8ff */
[----:B------:R-:W-:-:S02]  /*27a0*/  ULEA.HI UR9, UR9, -UR5, URZ, 0x6 ;  /* 0x8000000509097291 */ /* 0x000fc4000f8f303f */
[----:B------:R-:W-:Y:S01]  /*27b0*/  UISETP.GT.AND UP0, UPT, UR5, URZ, UPT ;  /* 0x0000003f0500728c */ /* 0x000fe2000bf04270 */
[----:B------:R-:W-:Y:S01]  /*27c0*/  PRMT R0, R5, 0x9910, RZ ;  /* 0x0000991005007816 */ /* 0x000fe200000000ff */
[----:B------:R-:W-:Y:S02]  /*27d0*/  ULEA.HI UR8, UR8, UR6, URZ, 0x6 ;  /* 0x0000000608087291 */ /* 0x000fe4000f8f303f */
[----:B------:R-:W-:Y:S01]  /*27e0*/  USHF.R.S32.HI UR9, URZ, 0x6, UR9 ;  /* 0x000000063f097899 */ /* 0x000fe20008011409 */
[----:B------:R-:W-:Y:S01]  /*27f0*/  SHF.R.S32.HI R0, RZ, 0x7, R0 ;  /* 0x00000007ff007819 */ /* 0x000fe20000011400 */
[----:B------:R-:W-:Y:S02]  /*2800*/  ULEA.HI.SX32 UR8, UR8, 0x1, 0x1a ;  /* 0x0000000108087891 */ /* 0x000fe4000f8fd23f */
[----:B------:R-:W-:Y:S01]  /*2810*/  UIADD3 UR9, -UR9, URZ, URZ ;  /* 0x0000003f09097290 */ /* 0x000fe2000fffe13f */
[----:B------:R-:W-:Y:S01]  /*2820*/  PRMT R7, R0, 0x9910, RZ ;  /* 0x0000991000077816 */ /* 0x000fe200000000ff */
[----:B------:R-:W-:-:S04]  /*2830*/  UMOV UR7, 0x400 ;  /* 0x0000040000077882 */ /* 0x000fc80000000000 */
[C---:B------:R-:W-:Y:S01]  /*2840*/  IMAD.SHL.U32 R3, R7.reuse, 0x80, RZ ;  /* 0x0000008007037824 */ /* 0x040fe200078e00ff */
[----:B------:R-:W-:Y:S01]  /*2850*/  @!UP0 UMOV UR8, UR9 ;  /* 0x0000000900088c82 */ /* 0x000fe20008000000 */
[----:B------:R-:W-:Y:S01]  /*2860*/  VIADD R0, R7, 0xffffffff ;  /* 0xffffffff07007836 */ /* 0x000fe20000000000 */
[----:B------:R-:W-:Y:S02]  /*2870*/  UISETP.GE.AND UP0, UPT, UR8, 0x1, UPT ;  /* 0x000000010800788c */ /* 0x000fe4000bf06270 */
[----:B------:R-:W-:Y:S01]  /*2880*/  ISETP.NE.AND P0, PT, R4, R3, PT ;  /* 0x000000030400720c */ /* 0x000fe20003f05270 */
[----:B-1----:R-:W-:Y:S01]  /*2890*/  ULEA UR7, UR4, UR7, 0x18 ;  /* 0x0000000704077291 */ /* 0x002fe2000f8ec03f */
[CC--:B------:R-:W-:Y:S02]  /*28a0*/  LEA.HI R3, R9.reuse, R4.reuse, RZ, 0x15 ;  /* 0x0000000409037211 */ /* 0x0c0fe400078fa8ff */
[----:B------:R-:W-:Y:S02]  /*28b0*/  ISETP.LT.U32.AND P0, PT, R2, 0x80, P0 ;  /* 0x000000800200780c */ /* 0x000fe40000701070 */
[----:B------:R-:W-:-:S02]  /*28c0*/  LEA.HI R2, R9, R4, RZ, 0x14 ;  /* 0x0000000409027211 */ /* 0x000fc400078fa0ff */
[----:B------:R-:W-:Y:S02]  /*28d0*/  PRMT R6, R3, 0x9910, RZ ;  /* 0x0000991003067816 */ /* 0x000fe400000000ff */
[C---:B------:R-:W-:Y:S02]  /*28e0*/  LOP3.LUT R8, R2.reuse, 0xffff, RZ, 0xc0, !PT ;  /* 0x0000ffff02087812 */ /* 0x040fe400078ec0ff */
[----:B------:R-:W-:Y:S02]  /*28f0*/  SHF.R.S32.HI R6, RZ, 0x5, R6 ;  /* 0x00000005ff067819 */ /* 0x000fe40000011406 */
[----:B------:R-:W-:Y:S02]  /*2900*/  SHF.R.U32.HI R3, RZ, 0x4, R8 ;  /* 0x00000004ff037819 */ /* 0x000fe40000011608 */
[----:B------:R-:W-:Y:S01]  /*2910*/  LOP3.LUT R2, R2, 0xfff0, RZ, 0xc0, !PT ;  /* 0x0000fff002027812 */ /* 0x000fe200078ec0ff */
[----:B------:R-:W-:Y:S01]  /*2920*/  @!P0 IMAD.MOV R0, RZ, RZ, R7 ;  /* 0x000000ffff008224 */ /* 0x000fe200078e0207 */
[----:B------:R-:W-:-:S02]  /*2930*/  LOP3.LUT R9, R6, 0xffff, RZ, 0xc0, !PT ;  /* 0x0000ffff06097812 */ /* 0x000fc400078ec0ff */
[----:B------:R-:W-:Y:S01]  /*2940*/  LEA.HI R8, R8, R3, RZ, 0x11 ;  /* 0x0000000308087211 */ /* 0x000fe200078f88ff */
[----:B------:R-:W-:Y:S01]  /*2950*/  IMAD.MOV R11, RZ, RZ, -R2 ;  /* 0x000000ffff0b7224 */ /* 0x000fe200078e0a02 */
[----:B------:R1:W2:Y:S01]  /*2960*/  SHFL.IDX PT, R10, R0, RZ, 0x1f ;  /* 0x00001fff000a7589 */ /* 0x0002a200000e0000 */
[----:B------:R-:W-:Y:S02]  /*2970*/  SHF.R.U32.HI R2, RZ, 0xd, R9 ;  /* 0x0000000dff027819 */ /* 0x000fe40000011609 */
[----:B------:R-:W-:Y:S02]  /*2980*/  LOP3.LUT R8, R8, 0xfe, RZ, 0xc0, !PT ;  /* 0x000000fe08087812 */ /* 0x000fe400078ec0ff */
[----:B------:R-:W-:Y:S02]  /*2990*/  PRMT R11, R11, 0x7710, RZ ;  /* 0x000077100b0b7816 */ /* 0x000fe400000000ff */
[----:B------:R-:W-:Y:S01]  /*29a0*/  LOP3.LUT R9, R2, 0x3, RZ, 0xc0, !PT ;  /* 0x0000000302097812 */ /* 0x000fe200078ec0ff */
[----:B------:R-:W-:Y:S01]  /*29b0*/  IMAD.MOV R8, RZ, RZ, -R8 ;  /* 0x000000ffff087224 */ /* 0x000fe200078e0a08 */
[----:B------:R-:W-:Y:S01]  /*29c0*/  PLOP3.LUT P0, PT, PT, PT, UP0, 0x80, 0x0 ;  /* 0x000000000000781c */ /* 0x000fe20003f0f008 */
[----:B-1----:R-:W-:Y:S01]  /*29d0*/  IMAD.IADD R0, R4, 0x1, R11 ;  /* 0x0000000104007824 */ /* 0x002fe200078e020b */
[C---:B------:R-:W-:Y:S01]  /*29e0*/  PRMT R21, R6.reuse, 0x9910, RZ ;  /* 0x0000991006157816 */ /* 0x040fe200000000ff */
[----:B------:R-:W-:Y:S01]  /*29f0*/  IMAD.IADD R9, R6, 0x1, R9 ;  /* 0x0000000106097824 */ /* 0x000fe200078e0209 */
[----:B------:R-:W-:-:S02]  /*2a00*/  PRMT R2, R8, 0x7710, RZ ;  /* 0x0000771008027816 */ /* 0x000fc400000000ff */
[----:B------:R-:W-:Y:S02]  /*2a10*/  PRMT R8, R0, 0x8880, RZ ;  /* 0x0000888000087816 */ /* 0x000fe400000000ff */
[----:B------:R-:W-:Y:S01]  /*2a20*/  LOP3.LUT R9, R9, 0xfc, RZ, 0xc0, !PT ;  /* 0x000000fc09097812 */ /* 0x000fe200078ec0ff */
[----:B------:R-:W-:Y:S01]  /*2a30*/  IMAD.IADD R3, R3, 0x1, R2 ;  /* 0x0000000103037824 */ /* 0x000fe200078e0202 */
[----:B------:R-:W-:Y:S02]  /*2a40*/  PRMT R2, R8, 0x7710, RZ ;  /* 0x0000771008027816 */ /* 0x000fe400000000ff */
[----:B------:R-:W-:Y:S01]  /*2a50*/  PRMT R8, R0, 0x9910, RZ ;  /* 0x0000991000087816 */ /* 0x000fe200000000ff */
[----:B------:R-:W-:Y:S01]  /*2a60*/  IMAD.MOV R9, RZ, RZ, -R9 ;  /* 0x000000ffff097224 */ /* 0x000fe200078e0a09 */
[----:B------:R-:W-:Y:S02]  /*2a70*/  SHF.R.U32.HI R2, RZ, 0xc, R2 ;  /* 0x0000000cff027819 */ /* 0x000fe40000011602 */
[----:B--2---:R-:W-:-:S02]  /*2a80*/  R2UR UR16, R10 ;  /* 0x000000000a1072ca */ /* 0x004fc400000e0000 */
[----:B------:R-:W-:Y:S02]  /*2a90*/  PRMT R10, R3, 0x8880, RZ ;  /* 0x00008880030a7816 */ /* 0x000fe400000000ff */
[----:B------:R-:W-:Y:S02]  /*2aa0*/  PRMT R9, R9, 0x7710, RZ ;  /* 0x0000771009097816 */ /* 0x000fe400000000ff */
[----:B------:R-:W-:Y:S01]  /*2ab0*/  LOP3.LUT R3, R2, 0x7, RZ, 0xc0, !PT ;  /* 0x0000000702037812 */ /* 0x000fe200078ec0ff */
[----:B------:R-:W-:Y:S02]  /*2ac0*/  IMAD.MOV.U32 R2, RZ, RZ, R8 ;  /* 0x000000ffff027224 */ /* 0x000fe400078e0008 */
[----:B------:R-:W-:Y:S02]  /*2ad0*/  IMAD.IADD R8, R6, 0x1, R9 ;  /* 0x0000000106087824 */ /* 0x000fe400078e0209 */
[----:B------:R-:W-:Y:S02]  /*2ae0*/  IMAD.IADD R9, R0, 0x1, R3 ;  /* 0x0000000100097824 */ /* 0x000fe400078e0203 */
[----:B------:R-:W-:Y:S01]  /*2af0*/  IMAD R12, R7, 0x40, R2 ;  /* 0x00000040070c7824 */ /* 0x000fe200078e0202 */
[----:B------:R-:W-:Y:S01]  /*2b00*/  PRMT R11, R8, 0x8880, RZ ;  /* 0x00008880080b7816 */ /* 0x000fe200000000ff */
[----:B------:R-:W-:Y:S01]  /*2b10*/  IMAD.SHL.U32 R3, R10, 0x8, RZ ;  /* 0x000000080a037824 */ /* 0x000fe200078e00ff */
[----:B------:R-:W-:Y:S01]  /*2b20*/  LOP3.LUT R9, R9, 0xf8, RZ, 0xc0, !PT ;  /* 0x000000f809097812 */ /* 0x000fe200078ec0ff */
[----:B------:R-:W-:-:S02]  /*2b30*/  USHF.L.U32 UR4, UR16, 0x7, URZ ;  /* 0x0000000710047899 */ /* 0x000fc4000800063f */
[----:B------:R-:W-:Y:S02]  /*2b40*/  IMAD.U32 R8, R12, 0x40, R3 ;  /* 0x000000400c087824 */ /* 0x000fe400078e0003 */
[----:B------:R-:W-:Y:S01]  /*2b50*/  IMAD.MOV R9, RZ, RZ, -R9 ;  /* 0x000000ffff097224 */ /* 0x000fe200078e0a09 */
[----:B------:R-:W-:Y:S01]  /*2b60*/  USHF.R.S32.HI UR6, URZ, 0x7, UR4 ;  /* 0x000000073f067899 */ /* 0x000fe20008011404 */
[----:B------:R-:W-:-:S03]  /*2b70*/  IMAD R8, R11, 0x400, R8 ;  /* 0x000004000b087824 */ /* 0x000fc600078e0208 */
[----:B------:R-:W-:Y:S01]  /*2b80*/  PRMT R9, R9, 0x7710, RZ ;  /* 0x0000771009097816 */ /* 0x000fe200000000ff */
[----:B------:R-:W-:Y:S01]  /*2b90*/  ULEA.HI UR4, UR4, UR6, URZ, 0x1 ;  /* 0x0000000604047291 */ /* 0x000fe2000f8f083f */
[----:B------:R-:W-:-:S03]  /*2ba0*/  IADD3 R8, R8, UR7, R8 ;  /* 0x0000000708087c10 */ /* 0x000fc6000fffe008 */
[----:B------:R-:W-:Y:S01]  /*2bb0*/  IMAD.IADD R9, R0, 0x1, R9 ;  /* 0x0000000100097824 */ /* 0x000fe200078e0209 */
[----:B------:R-:W-:Y:S01]  /*2bc0*/  ULOP3.LUT UR4, UR4, 0xfffffffe, URZ, 0xc0, !UPT ;  /* 0xfffffffe04047892 */ /* 0x000fe2000f8ec03f */
[----:B------:R-:W-:-:S03]  /*2bd0*/  VIADD R20, R8, 0x18800 ;  /* 0x0001880008147836 */ /* 0x000fc60000000000 */
[----:B------:R-:W-:Y:S01]  /*2be0*/  PRMT R6, R9, 0x8880, RZ ;  /* 0x0000888009067816 */ /* 0x000fe200000000ff */
[----:B------:R-:W-:Y:S01]  /*2bf0*/  UIADD3 UR6, UR6, -UR4, URZ ;  /* 0x8000000406067290 */ /* 0x000fe2000fffe03f */
[----:B------:R-:W-:-:S03]  /*2c00*/  SHF.R.U32.HI R9, RZ, 0x3, R20 ;  /* 0x00000003ff097819 */ /* 0x000fc60000011614 */
[----:B------:R-:W-:Y:S01]  /*2c10*/  IMAD R6, R6, 0x40, R3 ;  /* 0x0000004006067824 */ /* 0x000fe200078e0203 */
[----:B------:R-:W-:Y:S01]  /*2c20*/  LOP3.LUT R20, R20, 0x70, R9, 0x78, !PT ;  /* 0x0000007014147812 */ /* 0x000fe200078e7809 */
[----:B------:R-:W-:Y:S06]  /*2c30*/  @!P0 BRA `(.L_x_16) ;  /* 0x0000002000fc8947 */ /* 0x000fec0003800000 */
[----:B------:R-:W-:Y:S01]  /*2c40*/  LOP3.LUT R5, R5, 0xff80, RZ, 0xc0, !PT ;  /* 0x0000ff8005057812 */ /* 0x000fe200078ec0ff */
[----:B------:R-:W1:Y:S01]  /*2c50*/  S2R R12, SR_CTAID.X ;  /* 0x00000000000c7919 */ /* 0x000e620000002500 */
[C---:B------:R-:W-:Y:S01]  /*2c60*/  LOP3.LUT P0, RZ, R6.reuse, 0x100, RZ, 0xc0, !PT ;  /* 0x0000010006ff7812 */ /* 0x040fe2000780c0ff */
[----:B------:R-:W-:Y:S01]  /*2c70*/  ULDC UR4, c[0x0][0x21c] ;  /* 0x0000870000047ab9 */ /* 0x000fe20000000800 */
[----:B------:R-:W-:Y:S01]  /*2c80*/  LOP3.LUT P1, RZ, R6, 0x80, RZ, 0xc0, !PT ;  /* 0x0000008006ff7812 */ /* 0x000fe2000782c0ff */
[----:B------:R-:W-:Y:S01]  /*2c90*/  IMAD.MOV R5, RZ, RZ, -R5 ;  /* 0x000000ffff057224 */ /* 0x000fe200078e0a05 */
[----:B------:R-:W-:Y:S01]  /*2ca0*/  ULEA UR5, UR6, UR7, 0xd ;  /* 0x0000000706057291 */ /* 0x000fe2000f8e683f */
[----:B------:R-:W-:Y:S01]  /*2cb0*/  VIADD R8, R8, 0x20800 ;  /* 0x0002080008087836 */ /* 0x000fe20000000000 */
[----:B------:R-:W-:Y:S01]  /*2cc0*/  UIADD3 UR17, -UR8, URZ, URZ ;  /* 0x0000003f08117290 */ /* 0x000fe2000fffe13f */
[----:B------:R-:W-:Y:S01]  /*2cd0*/  IMAD.MOV.U32 R184, RZ, RZ, 0x20 ;  /* 0x00000020ffb87424 */ /* 0x000fe200078e00ff */
[----:B------:R-:W-:Y:S01]  /*2ce0*/  PRMT R5, R5, 0x7710, RZ ;  /* 0x0000771005057816 */ /* 0x000fe200000000ff */
[----:B------:R-:W-:Y:S01]  /*2cf0*/  UIADD3 UR8, UR5, 0x18800, URZ ;  /* 0x0001880005087890 */ /* 0x000fe2000fffe03f */
[----:B------:R-:W-:Y:S01]  /*2d00*/  SHF.R.U32.HI R13, RZ, 0x3, R8 ;  /* 0x00000003ff0d7819 */ /* 0x000fe20000011608 */
[----:B------:R-:W-:Y:S01]  /*2d10*/  UIADD3 UR5, UR5, 0x20800, URZ ;  /* 0x0002080005057890 */ /* 0x000fe2000fffe03f */
[----:B------:R-:W-:Y:S01]  /*2d20*/  IMAD.MOV.U32 R185, RZ, RZ, 0x10 ;  /* 0x00000010ffb97424 */ /* 0x000fe200078e00ff */
[----:B------:R-:W-:Y:S01]  /*2d30*/  USHF.R.U32.HI UR8, URZ, 0x4, UR8 ;  /* 0x000000043f087899 */ /* 0x000fe20008011608 */
[----:B------:R-:W-:Y:S01]  /*2d40*/  IMAD.IADD R4, R4, 0x1, R5 ;  /* 0x0000000104047824 */ /* 0x000fe200078e0205 */
[----:B------:R-:W-:Y:S01]  /*2d50*/  LOP3.LUT R22, R8, 0x70, R13, 0x78, !PT ;  /* 0x0000007008167812 */ /* 0x000fe200078e780d */
[----:B------:R-:W-:Y:S01]  /*2d60*/  USHF.R.U32.HI UR5, URZ, 0x4, UR5 ;  /* 0x000000043f057899 */ /* 0x000fe20008011605 */
[----:B------:R-:W-:Y:S01]  /*2d70*/  SEL R184, R184, 0xffffffe0, !P0 ;  /* 0xffffffe0b8b87807 */ /* 0x000fe20004000000 */
[----:B------:R-:W-:Y:S01]  /*2d80*/  UIADD3 UR21, UR16, 0x6, URZ ;  /* 0x0000000610157890 */ /* 0x000fe2000fffe03f */
[----:B------:R-:W-:Y:S01]  /*2d90*/  PRMT R5, R4, 0x8880, RZ ;  /* 0x0000888004057816 */ /* 0x000fe200000000ff */
[----:B------:R-:W-:Y:S01]  /*2da0*/  ULOP3.LUT UR19, UR5, 0x3fc0, URZ, 0xc0, !UPT ;  /* 0x00003fc005137892 */ /* 0x000fe2000f8ec03f */
[----:B------:R-:W-:Y:S01]  /*2db0*/  SEL R185, R185, 0xfffffff0, !P1 ;  /* 0xfffffff0b9b97807 */ /* 0x000fe20004800000 */
[----:B------:R-:W-:Y:S01]  /*2dc0*/  UIADD3 UR16, UR16, 0x9, URZ ;  /* 0x0000000910107890 */ /* 0x000fe2000fffe03f */
[----:B------:R-:W-:Y:S01]  /*2dd0*/  PRMT R5, R5, 0x7710, RZ ;  /* 0x0000771005057816 */ /* 0x000fe200000000ff */
[----:B------:R-:W-:-:S02]  /*2de0*/  ULOP3.LUT UR18, UR8, 0x3fc0, URZ, 0xc0, !UPT ;  /* 0x00003fc008127892 */ /* 0x000fc4000f8ec03f */
[----:B------:R-:W-:Y:S01]  /*2df0*/  UPLOP3.LUT UP0, UPT, UPT, UPT, UPT, 0x40, 0x0 ;  /* 0x000000000000789c */ /* 0x000fe20003f0e870 */
[----:B------:R-:W-:Y:S01]  /*2e00*/  SHF.R.U32.HI R5, RZ, 0x7, R5 ;  /* 0x00000007ff057819 */ /* 0x000fe20000011605 */
[----:B------:R-:W-:Y:S01]  /*2e10*/  UMOV UR5, URZ ;  /* 0x0000003f00057c82 */ /* 0x000fe20008000000 */
[----:B------:R-:W-:Y:S02]  /*2e20*/  ULDC UR23, c[0x0][0x5fc] ;  /* 0x00017f0000177ab9 */ /* 0x000fe40000000800 */
[----:B------:R-:W-:Y:S01]  /*2e30*/  LOP3.LUT R9, R5, 0xff, RZ, 0xc0, !PT ;  /* 0x000000ff05097812 */ /* 0x000fe200078ec0ff */
[----:B-1----:R-:W-:-:S03]  /*2e40*/  IMAD R6, R12, 0x2, R7 ;  /* 0x000000020c067824 */ /* 0x002fc600078e0207 */
[CC--:B------:R-:W-:Y:S02]  /*2e50*/  LEA.HI R5, R9.reuse, R4.reuse, RZ, 0x1a ;  /* 0x0000000409057211 */ /* 0x0c0fe400078fd0ff */
[----:B------:R-:W-:Y:S02]  /*2e60*/  LEA.HI R9, R9, R4, RZ, 0x1d ;  /* 0x0000000409097211 */ /* 0x000fe400078fe8ff */
[----:B------:R-:W-:Y:S02]  /*2e70*/  LOP3.LUT R10, R5, 0x7c, RZ, 0xc0, !PT ;  /* 0x0000007c050a7812 */ /* 0x000fe400078ec0ff */
[----:B------:R-:W-:-:S03]  /*2e80*/  PRMT R9, R9, 0x8880, RZ ;  /* 0x0000888009097816 */ /* 0x000fc600000000ff */
[----:B------:R-:W-:-:S05]  /*2e90*/  IMAD.MOV R10, RZ, RZ, -R10 ;  /* 0x000000ffff0a7224 */ /* 0x000fca00078e0a0a */
[----:B------:R-:W-:Y:S02]  /*2ea0*/  PRMT R11, R10, 0x7710, RZ ;  /* 0x000077100a0b7816 */ /* 0x000fe400000000ff */
[----:B------:R-:W-:-:S03]  /*2eb0*/  PRMT R10, R5, 0x8880, RZ ;  /* 0x00008880050a7816 */ /* 0x000fc600000000ff */
[C---:B------:R-:W-:Y:S01]  /*2ec0*/  IMAD.IADD R5, R4.reuse, 0x1, R11 ;  /* 0x0000000104057824 */ /* 0x040fe200078e020b */
[----:B------:R-:W-:Y:S02]  /*2ed0*/  SHF.R.S32.HI R10, RZ, 0x2, R10 ;  /* 0x00000002ff0a7819 */ /* 0x000fe4000001140a */
[----:B------:R-:W-:Y:S01]  /*2ee0*/  PRMT R4, R4, 0x9910, RZ ;  /* 0x0000991004047816 */ /* 0x000fe200000000ff */
[----:B------:R-:W-:Y:S01]  /*2ef0*/  IMAD.IADD R5, R5, 0x1, R5 ;  /* 0x0000000105057824 */ /* 0x000fe200078e0205 */
[----:B------:R-:W-:-:S03]  /*2f00*/  LOP3.LUT R11, R10, 0xffff, RZ, 0xc0, !PT ;  /* 0x0000ffff0a0b7812 */ /* 0x000fc600078ec0ff */
[----:B------:R-:W-:Y:S01]  /*2f10*/  IMAD.MOV R5, RZ, RZ, -R5 ;  /* 0x000000ffff057224 */ /* 0x000fe200078e0a05 */
[----:B------:R-:W-:-:S04]  /*2f20*/  SHF.R.U32.HI R11, RZ, 0x5, R11 ;  /* 0x00000005ff0b7819 */ /* 0x000fc8000001160b */
[----:B------:R-:W-:Y:S02]  /*2f30*/  PRMT R5, R5, 0x7710, RZ ;  /* 0x0000771005057816 */ /* 0x000fe400000000ff */
[----:B------:R-:W-:Y:S02]  /*2f40*/  LOP3.LUT R11, R11, 0x7, RZ, 0xc0, !PT ;  /* 0x000000070b0b7812 */ /* 0x000fe400078ec0ff */
[----:B------:R-:W-:-:S03]  /*2f50*/  LOP3.LUT R5, R5, 0xffff, RZ, 0xc0, !PT ;  /* 0x0000ffff05057812 */ /* 0x000fc600078ec0ff */
[----:B------:R-:W-:Y:S01]  /*2f60*/  IMAD.IADD R11, R10, 0x1, R11 ;  /* 0x000000010a0b7824 */ /* 0x000fe200078e020b */
[----:B------:R-:W-:Y:S01]  /*2f70*/  PRMT R12, R5, 0x8880, RZ ;  /* 0x00008880050c7816 */ /* 0x000fe200000000ff */
[----:B------:R-:W-:-:S03]  /*2f80*/  IMAD.SHL.U32 R5, R6, 0x40, RZ ;  /* 0x0000004006057824 */ /* 0x000fc600078e00ff */
[----:B------:R-:W-:Y:S01]  /*2f90*/  LOP3.LUT R11, R11, 0xfff8, RZ, 0xc0, !PT ;  /* 0x0000fff80b0b7812 */ /* 0x000fe200078ec0ff */
[----:B------:R-:W-:-:S04]  /*2fa0*/  IMAD.MOV.U32 R6, RZ, RZ, R12 ;  /* 0x000000ffff067224 */ /* 0x000fc800078e000c */
[----:B------:R-:W-:Y:S01]  /*2fb0*/  IMAD.MOV R11, RZ, RZ, -R11 ;  /* 0x000000ffff0b7224 */ /* 0x000fe200078e0a0b */
[----:B------:R-:W-:Y:S01]  /*2fc0*/  IADD3 R5, R6, UR4, -R5 ;  /* 0x0000000406057c10 */ /* 0x000fe2000fffe805 */
[----:B------:R-:W-:Y:S01]  /*2fd0*/  IMAD.MOV.U32 R6, RZ, RZ, R4 ;  /* 0x000000ffff067224 */ /* 0x000fe200078e0004 */
[----:B------:R-:W-:Y:S02]  /*2fe0*/  UMOV UR4, URZ ;  /* 0x0000003f00047c82 */ /* 0x000fe40008000000 */
[----:B------:R-:W-:Y:S01]  /*2ff0*/  SHF.R.S32.HI R4, RZ, 0x1f, R5 ;  /* 0x0000001fff047819 */ /* 0x000fe20000011405 */
[----:B------:R-:W-:Y:S01]  /*3000*/  IMAD R186, R7, 0x300, R6 ;  /* 0x0000030007ba7824 */ /* 0x000fe200078e0206 */
[----:B------:R-:W-:Y:S01]  /*3010*/  PRMT R11, R11, 0x7710, RZ ;  /* 0x000077100b0b7816 */ /* 0x000fe200000000ff */
[----:B------:R-:W-:Y:S01]  /*3020*/  IMAD.MOV.U32 R7, RZ, RZ, R9 ;  /* 0x000000ffff077224 */ /* 0x000fe200078e0009 */
[----:B------:R-:W-:Y:S01]  /*3030*/  LEA.HI R4, R4, R5, RZ, 0x3 ;  /* 0x0000000504047211 */ /* 0x000fe200078f18ff */
[----:B------:R-:W-:-:S02]  /*3040*/  IMAD.SHL.U32 R186, R186, 0x4, RZ ;  /* 0x00000004baba7824 */ /* 0x000fc400078e00ff */
[----:B------:R-:W-:Y:S01]  /*3050*/  IMAD.IADD R10, R10, 0x1, R11 ;  /* 0x000000010a0a7824 */ /* 0x000fe200078e020b */
[----:B------:R-:W-:Y:S02]  /*3060*/  LOP3.LUT R6, R4, 0xfffffff8, RZ, 0xc0, !PT ;  /* 0xfffffff804067812 */ /* 0x000fe400078ec0ff */
[----:B------:R-:W-:Y:S02]  /*3070*/  SHF.R.S32.HI R4, RZ, 0x3, R4 ;  /* 0x00000003ff047819 */ /* 0x000fe40000011404 */
[----:B------:R-:W-:Y:S02]  /*3080*/  VIADDMNMX R6, R5, -R6, 0x2, PT ;  /* 0x0000000205067446 */ /* 0x000fe40003800906 */
[----:B------:R-:W-:Y:S01]  /*3090*/  SHF.R.S32.HI R7, RZ, 0x5, R7 ;  /* 0x00000005ff077819 */ /* 0x000fe20000011407 */
[----:B------:R-:W-:Y:S01]  /*30a0*/  IMAD.U32 R5, R4, -0x2, RZ ;  /* 0xfffffffe04057824 */ /* 0x000fe200078e00ff */
[----:B------:R-:W-:Y:S02]  /*30b0*/  PRMT R23, R10, 0x9910, RZ ;  /* 0x000099100a177816 */ /* 0x000fe400000000ff */
[----:B------:R-:W-:-:S02]  /*30c0*/  PRMT R8, R7, 0x9910, RZ ;  /* 0x0000991007087816 */ /* 0x000fc400000000ff */
[----:B------:R-:W-:Y:S02]  /*30d0*/  VIADDMNMX R5, R5, -R6, 0xffffffe0, !PT ;  /* 0xffffffe005057446 */ /* 0x000fe40007800906 */
[----:B------:R-:W-:Y:S01]  /*30e0*/  LEA R186, R186, UR7, 0x2 ;  /* 0x00000007baba7c11 */ /* 0x000fe2000f8e10ff */
[----:B------:R-:W-:Y:S02]  /*30f0*/  IMAD R23, R8, 0x10, R23 ;  /* 0x0000001008177824 */ /* 0x000fe400078e0217 */
[----:B------:R-:W-:-:S07]  /*3100*/  VIADD R187, R5, 0x20 ;  /* 0x0000002005bb7836 */ /* 0x000fce0000000000 */
.L_x_21:
[----:B------:R-:W1:Y:S01]  /*3110*/  S2UR UR8, SR_CgaCtaId ;  /* 0x00000000000879c3 */ /* 0x000e620000008800 */
[----:B------:R-:W-:Y:S01]  /*3120*/  UMOV UR7, 0x400 ;  /* 0x0000040000077882 */ /* 0x000fe20000000000 */
[----:B------:R-:W-:Y:S02]  /*3130*/  USHF.L.U32 UR15, UR4, 0x1f, URZ ;  /* 0x0000001f040f7899 */ /* 0x000fe4000800063f */
[----:B------:R-:W-:-:S04]  /*3140*/  USHF.L.U32 UR14, UR6, 0xb, URZ ;  /* 0x0000000b060e7899 */ /* 0x000fc8000800063f */
[----:B------:R-:W-:Y:S01]  /*3150*/  IMAD.U32 R8, RZ, RZ, UR15 ;  /* 0x0000000fff087e24 */ /* 0x000fe2000f8e00ff */
[----:B-1----:R-:W-:-:S04]  /*3160*/  ULEA UR7, UR8, UR7, 0x18 ;  /* 0x0000000708077291 */ /* 0x002fc8000f8ec03f */
[----:B------:R-:W-:Y:S02]  /*3170*/  ULEA UR22, UR5, UR7, 0x3 ;  /* 0x0000000705167291 */ /* 0x000fe4000f8e183f */
[----:B------:R-:W-:Y:S02]  /*3180*/  UIADD3 UR20, UR7, 0x800, URZ ;  /* 0x0000080007147890 */ /* 0x000fe4000fffe03f */
[----:B------:R-:W-:Y:S02]  /*3190*/  UIADD3 UR8, UR14, 0xc800, UR7 ;  /* 0x0000c8000e087890 */ /* 0x000fe4000fffe007 */
[----:B------:R-:W-:Y:S02]  /*31a0*/  USHF.R.U32.HI UR20, URZ, 0x4, UR20 ;  /* 0x000000043f147899 */ /* 0x000fe40008011614 */
[----:B------:R-:W-:Y:S01]  /*31b0*/  USHF.R.U32.HI UR8, URZ, 0x4, UR8 ;  /* 0x000000043f087899 */ /* 0x000fe20008011608 */
[----:B------:R-:W1:Y:S01]  /*31c0*/  SYNCS.PHASECHK.TRANS64.TRYWAIT P0, [UR22], R8 ;  /* 0x00000008ff0075a7 */ /* 0x000e620008000156 */
[----:B------:R-:W-:-:S02]  /*31d0*/  ULOP3.LUT UR20, UR20, 0x3fc0, URZ, 0xc0, !UPT ;  /* 0x00003fc014147892 */ /* 0x000fc4000f8ec03f */
[----:B------:R-:W-:Y:S02]  /*31e0*/  ULOP3.LUT UR8, UR8, 0x3fc0, URZ, 0xc0, !UPT ;  /* 0x00003fc008087892 */ /* 0x000fe4000f8ec03f */
[----:B------:R-:W-:Y:S02]  /*31f0*/  ULOP3.LUT UR12, UR20, 0x10000, URZ, 0xfc, !UPT ;  /* 0x00010000140c7892 */ /* 0x000fe4000f8efc3f */
[----:B------:R-:W-:Y:S02]  /*3200*/  ULOP3.LUT UR13, UR8, 0x10000, URZ, 0xfc, !UPT ;  /* 0x00010000080d7892 */ /* 0x000fe4000f8efc3f */
[----:B------:R-:W-:Y:S01]  /*3210*/  UIMAD UR12, UR5, 0x300, UR12 ;  /* 0x00000300050c78a4 */ /* 0x000fe2000f8e020c */
[----:B-1----:R-:W-:Y:S11]  /*3220*/  @P0 BRA `(.L_x_17) ;  /* 0x0000000000080947 */ /* 0x002ff60003800000 */
[----:B------:R-:W1:Y:S02]  /*3230*/  SYNCS.PHASECHK.TRANS64.TRYWAIT P0, [UR22], R8 ;  /* 0x00000008ff0075a7 */ /* 0x000e640008000156 */
[----:B-1----:R-:W-:Y:S05]  /*3240*/  @!P0 BRA `(.L_x_18) ;  /* 0x0000003000188947 */ /* 0x002fea0003800000 */
.L_x_17:
[----:B------:R-:W-:Y:S01]  /*3250*/  WARPGROUP.ARRIVE ;  /* 0x00000000000079c5 */ /* 0x000fe20000000000 */
[----:B------:R-:W-:Y:S01]  /*3260*/  UMOV UR10, UR13 ;  /* 0x0000000d000a7c82 */ /* 0x000fe20008000000 */
[----:B------:R-:W-:Y:S01]  /*3270*/  UMOV UR11, 0xc0000010 ;  /* 0xc0000010000b7882 */ /* 0x000fe20000000000 */
[----:B------:R-:W-:Y:S01]  /*3280*/  UMOV UR8, UR12 ;  /* 0x0000000c00087c82 */ /* 0x000fe20008000000 */
[----:B------:R-:W-:Y:S01]  /*3290*/  UMOV UR9, 0x80000020 ;  /* 0x8000002000097882 */ /* 0x000fe20000000000 */
[----:B------:R-:W-:Y:S01]  /*32a0*/  IMAD.U32 R4, RZ, RZ, UR5 ;  /* 0x00000005ff047e24 */ /* 0x000fe2000f8e00ff */
[----:B------:R-:W-:Y:S01]  /*32b0*/  HGMMA.64x64x16.F32.BF16 R152, gdesc[UR8], RZ, !UPT ;  /* 0x00e00000089879f0 */ /* 0x000fe2000c7018ff */
[----:B------:R-:W-:Y:S02]  /*32c0*/  UIADD3 UR10, UR13, 0x100, URZ ;  /* 0x000001000d0a7890 */ /* 0x000fe4000fffe03f */
[----:B------:R-:W-:Y:S01]  /*32d0*/  ULOP3.LUT UR8, UR12, 0x2, URZ, 0xfc, !UPT ;  /* 0x000000020c087892 */ /* 0x000fe2000f8efc3f */
[----:B-1----:R-:W-:Y:S01]  /*32e0*/  IMAD R5, R4, 0x40, R23 ;  /* 0x0000004004057824 */ /* 0x002fe200078e0217 */
[----:B------:R-:W-:Y:S01]  /*32f0*/  UMOV UR11, 0xc0000010 ;  /* 0xc0000010000b7882 */ /* 0x000fe20000000000 */
[----:B------:R-:W-:Y:S01]  /*3300*/  UMOV UR9, 0x80000020 ;  /* 0x8000002000097882 */ /* 0x000fe20000000000 */
[----:B------:R-:W-:-:S02]  /*3310*/  UIADD3 UR17, UR17, 0x1, URZ ;  /* 0x0000000111117890 */ /* 0x000fc4000fffe03f */
[----:B------:R-:W-:Y:S02]  /*3320*/  LEA R5, R5, UR7, 0x2 ;  /* 0x0000000705057c11 */ /* 0x000fe4000f8e10ff */
[----:B------:R-:W-:-:S03]  /*3330*/  UISETP.NE.AND UP1, UPT, UR17, URZ, UPT ;  /* 0x0000003f1100728c */ /* 0x000fc6000bf25270 */
[----:B------:R1:W2:Y:S04]  /*3340*/  LDS R4, [R5+0x80] ;  /* 0x0000800005047984 */ /* 0x0002a80000000800 */
[----:B------:R1:W3:Y:S01]  /*3350*/  LDS R6, [R5+0xa0] ;  /* 0x0000a00005067984 */ /* 0x0002e20000000800 */
[----:B------:R-:W-:Y:S01]  /*3360*/  HGMMA.64x64x16.F32.BF16 R152, gdesc[UR8], R152 ;  /* 0x00e00000089879f0 */ /* 0x000fe20008701898 */
[----:B------:R-:W-:Y:S02]  /*3370*/  UIADD3 UR10, UR13, 0x200, URZ ;  /* 0x000002000d0a7890 */ /* 0x000fe4000fffe03f */
[----:B------:R-:W-:Y:S01]  /*3380*/  UIADD3 UR8, UR12, 0x100, URZ ;  /* 0x000001000c087890 */ /* 0x000fe2000fffe03f */
[----:B------:R-:W-:Y:S01]  /*3390*/  UMOV UR11, 0xc0000010 ;  /* 0xc0000010000b7882 */ /* 0x000fe20000000000 */
[----:B------:R-:W-:-:S07]  /*33a0*/  UMOV UR9, 0x80000020 ;  /* 0x8000002000097882 */ /* 0x000fce0000000000 */
        /* <DEDUP_REMOVED lines=15> */
[----:B------:R-:W-:Y:S01]  /*34a0*/  HGMMA.64x64x16.F32.BF16 R152, gdesc[UR8], R152, gsb0 ;  /* 0x00e00000089879f0 */ /* 0x000fe20008001898 */
[----:B------:R-:W4:Y:S02]  /*34b0*/  SYNCS.PHASECHK.TRANS64.TRYWAIT P0, [UR22+0x20], R8 ;  /* 0x00002008ff0075a7 */ /* 0x000f240008000156 */
[----:B-1234-:R-:W-:Y:S05]  /*34c0*/  @P0 BRA `(.L_x_19) ;  /* 0x0000000000080947 */ /* 0x01efea0003800000 */
[----:B------:R-:W1:Y:S02]  /*34d0*/  SYNCS.PHASECHK.TRANS64.TRYWAIT P0, [UR22+0x20], R8 ;  /* 0x00002008ff0075a7 */ /* 0x000e640008000156 */
[----:B-1----:R-:W-:Y:S05]  /*34e0*/  @!P0 BRA `(.L_x_20) ;  /* 0x0000002c00908947 */ /* 0x002fea0003800000 */
.L_x_19:
[----:B------:R-:W-:Y:S01]  /*34f0*/  UIADD3 UR8, UR7, 0x12800, URZ ;  /* 0x0001280007087890 */ /* 0x000fe2000fffe03f */
[----:B------:R-:W-:Y:S01]  /*3500*/  WARPGROUP.ARRIVE ;  /* 0x00000000000079c5 */ /* 0x000fe20000000000 */
[----:B------:R-:W-:Y:S01]  /*3510*/  UIADD3 UR12, UR7, UR14, UR14 ;  /* 0x0000000e070c7290 */ /* 0x000fe2000fffe00e */
[----:B------:R-:W-:Y:S01]  /*3520*/  IMAD.MOV.U32 R8, RZ, RZ, -0x1 ;  /* 0xffffffffff087424 */ /* 0x000fe200078e00ff */
[----:B------:R-:W-:Y:S01]  /*3530*/  USHF.R.U32.HI UR8, URZ, 0x4, UR8 ;  /* 0x000000043f087899 */ /* 0x000fe20008011608 */
[----:B------:R-:W-:Y:S01]  /*3540*/  IMAD.U32 R13, RZ, RZ, UR5 ;  /* 0x00000005ff0d7e24 */ /* 0x000fe2000f8e00ff */
[----:B------:R-:W-:Y:S01]  /*3550*/  UIADD3 UR9, UR12, 0x6800, URZ ;  /* 0x000068000c097890 */ /* 0x000fe2000fffe03f */
[----:B------:R-:W-:Y:S01]  /*3560*/  IMAD.IADD R193, R185, 0x1, R185 ;  /* 0x00000001b9c17824 */ /* 0x000fe200078e02b9 */
[----:B------:R-:W-:Y:S01]  /*3570*/  ULOP3.LUT UR13, UR8, 0x3fc0, URZ, 0xc0, !UPT ;  /* 0x00003fc0080d7892 */ /* 0x000fe2000f8ec03f */
[----:B-1----:R-:W-:Y:S01]  /*3580*/  SHF.R.U32.HI R7, RZ, R187, R8 ;  /* 0x000000bbff077219 */ /* 0x002fe20000011608 */
[----:B------:R-:W-:Y:S01]  /*3590*/  USHF.R.U32.HI UR9, URZ, 0x4, UR9 ;  /* 0x000000043f097899 */ /* 0x000fe20008011609 */
[----:B------:R-:W-:Y:S01]  /*35a0*/  IMAD.IADD R191, R184, 0x1, R184 ;  /* 0x00000001b8bf7824 */ /* 0x000fe200078e02b8 */
[----:B------:R-:W-:Y:S01]  /*35b0*/  ULOP3.LUT UR14, UR13, 0x10000, URZ, 0xfc, !UPT ;  /* 0x000100000d0e7892 */ /* 0x000fe2000f8efc3f */
[C---:B------:R-:W-:Y:S01]  /*35c0*/  R2P PR, R7.reuse, 0x7e ;  /* 0x0000007e07007804 */ /* 0x040fe20000000000 */
[----:B------:R-:W-:Y:S01]  /*35d0*/  ULOP3.LUT UR9, UR9, 0x3fc0, URZ, 0xc0, !UPT ;  /* 0x00003fc009097892 */ /* 0x000fe2000f8ec03f */
[----:B------:R-:W-:Y:S01]  /*35e0*/  LOP3.LUT R8, R7, 0x1, RZ, 0xc0, !PT ;  /* 0x0000000107087812 */ /* 0x000fe200078ec0ff */
[----:B------:R-:W-:Y:S01]  /*35f0*/  UIMAD UR14, UR5, 0x300, UR14 ;  /* 0x00000300050e78a4 */ /* 0x000fe2000f8e020e */
[C---:B------:R-:W-:Y:S01]  /*3600*/  IMAD R12, R13.reuse, 0x4000, R22 ;  /* 0x000040000d0c7824 */ /* 0x040fe200078e0216 */
[----:B------:R-:W-:Y:S01]  /*3610*/  ULOP3.LUT UR15, UR9, 0x10000, URZ, 0xfc, !UPT ;  /* 0x00010000090f7892 */ /* 0x000fe2000f8efc3f */
[----:B------:R-:W-:Y:S01]  /*3620*/  ISETP.NE.U32.AND P0, PT, R8, 0x1, PT ;  /* 0x000000010800780c */ /* 0x000fe20003f05070 */
[----:B------:R-:W-:Y:S01]  /*3630*/  UMOV UR11, 0x80000020 ;  /* 0x80000020000b7882 */ /* 0x000fe20000000000 */
[----:B------:R-:W-:Y:S01]  /*3640*/  UMOV UR9, 0x80000020 ;  /* 0x8000002000097882 */ /* 0x000fe20000000000 */
[----:B------:R-:W-:Y:S01]  /*3650*/  IMAD R8, R13, 0x4000, R20 ;  /* 0x000040000d087824 */ /* 0x000fe200078e0214 */
[----:B------:R-:W-:Y:S01]  /*3660*/  UMOV UR8, UR14 ;  /* 0x0000000e00087c82 */ /* 0x000fe20008000000 */
[----:B------:R-:W-:Y:S01]  /*3670*/  IMAD.MOV.U32 R13, RZ, RZ, RZ ;  /* 0x000000ffff0d7224 */ /* 0x000fe200078e00ff */
[----:B------:R-:W-:Y:S01]  /*3680*/  UMOV UR10, UR15 ;  /* 0x0000000f000a7c82 */ /* 0x000fe20008000000 */
[----:B------:R-:W-:Y:S01]  /*3690*/  IMAD.IADD R10, R8, 0x1, R193 ;  /* 0x00000001080a7824 */ /* 0x000fe200078e02c1 */
[----:B------:R-:W-:Y:S01]  /*36a0*/  HGMMA.64x64x16.F32.BF16 R120, gdesc[UR8], RZ, !UPT ;  /* 0x00e00000087879f0 */ /* 0x000fe2000c7018ff */
[----:B------:R-:W-:Y:S01]  /*36b0*/  ULOP3.LUT UR8, UR14, 0x2, URZ, 0xfc, !UPT ;  /* 0x000000020e087892 */ /* 0x000fe2000f8efc3f */
[----:B------:R-:W-:Y:S01]  /*36c0*/  MOV R188, R12 ;  /* 0x0000000c00bc7202 */ /* 0x000fe20000000f00 */
[----:B------:R-:W-:Y:S01]  /*36d0*/  ULOP3.LUT UR10, UR15, 0x2, URZ, 0xfc, !UPT ;  /* 0x000000020f0a7892 */ /* 0x000fe2000f8efc3f */
[--C-:B------:R-:W-:Y:S01]  /*36e0*/  IMAD.IADD R190, R191, 0x1, R12.reuse ;  /* 0x00000001bfbe7824 */ /* 0x100fe200078e020c */
[----:B------:R-:W-:Y:S01]  /*36f0*/  UMOV UR9, 0x80000020 ;  /* 0x8000002000097882 */ /* 0x000fe20000000000 */
[----:B------:R-:W-:Y:S01]  /*3700*/  UMOV UR11, 0x80000020 ;  /* 0x80000020000b7882 */ /* 0x000fe20000000000 */
[----:B------:R-:W-:Y:S01]  /*3710*/  IMAD.IADD R12, R193, 0x1, R12 ;  /* 0x00000001c10c7824 */ /* 0x000fe200078e020c */
[----:B------:R-:W-:Y:S01]  /*3720*/  ULEA UR12, UR6, UR12, 0xd ;  /* 0x0000000c060c7291 */ /* 0x000fe2000f8e683f */
[----:B------:R-:W-:-:S02]  /*3730*/  IMAD.MOV.U32 R13, RZ, RZ, RZ ;  /* 0x000000ffff0d7224 */ /* 0x000fc400078e00ff */
[----:B------:R-:W-:Y:S01]  /*3740*/  IMAD.IADD R192, R193, 0x1, R190 ;  /* 0x00000001c1c07824 */ /* 0x000fe200078e02be */
[----:B------:R-:W-:Y:S02]  /*3750*/  UIADD3 UR12, UR12, 0xc800, URZ ;  /* 0x0000c8000c0c7890 */ /* 0x000fe4000fffe03f */
[----:B------:R-:W-:Y:S02]  /*3760*/  MOV R189, R12 ;  /* 0x0000000c00bd7202 */ /* 0x000fe40000000f00 */
[----:B------:R-:W-:Y:S01]  /*3770*/  USHF.R.U32.HI UR12, URZ, 0x4, UR12 ;  /* 0x000000043f0c7899 */ /* 0x000fe2000801160c */
        /* <DEDUP_REMOVED lines=19> */
[----:B------:R-:W-:Y:S01]  /*38b0*/  UMOV UR11, 0x80000020 ;  /* 0x80000020000b7882 */ /* 0x000fe20000000000 */
[----:B------:R-:W-:Y:S02]  /*38c0*/  ULOP3.LUT UR14, UR13, 0x1000000, URZ, 0xfc, !UPT ;  /* 0x010000000d0e7892 */ /* 0x000fe4000f8efc3f */
[----:B------:R-:W-:Y:S02]  /*38d0*/  ULEA UR13, UR5, UR18, 0xa ;  /* 0x00000012050d7291 */ /* 0x000fe4000f8e503f */
[----:B------:R-:W-:Y:S01]  /*38e0*/  UIMAD UR14, UR5, 0x300, UR14 ;  /* 0x00000300050e78a4 */ /* 0x000fe2000f8e020e */
[----:B------:R-:W-:Y:S01]  /*38f0*/  UMOV UR15, 0xc0000010 ;  /* 0xc0000010000f7882 */ /* 0x000fe20000000000 */
[----:B------:R-:W-:Y:S03]  /*3900*/  HGMMA.64x64x16.F32.BF16 R120, gdesc[UR8], R120, gsb0 ;  /* 0x00e00000087879f0 */ /* 0x000fe60008001878 */
[----:B------:R-:W-:Y:S01]  /*3910*/  UMOV UR8, UR13 ;  /* 0x0000000d00087c82 */ /* 0x000fe20008000000 */
[----:B------:R-:W-:Y:S01]  /*3920*/  UMOV UR9, 0x40000040 ;  /* 0x4000004000097882 */ /* 0x000fe20000000000 */
[----:B------:R-:W-:-:S02]  /*3930*/  WARPGROUP.DEPBAR.LE gsb0, 0x1 ;  /* 0x00008000000079c5 */ /* 0x000fc40000010100 */
[----:B------:R-:W-:Y:S01]  /*3940*/  FSEL R9, R156, -INF , P2 ;  /* 0xff8000009c097808 */ /* 0x000fe20001000000 */
[----:B------:R-:W1:Y:S01]  /*3950*/  LDS R194, [R5+0x280] ;  /* 0x0002800005c27984 */ /* 0x000e620000000800 */
[----:B------:R-:W-:Y:S01]  /*3960*/  FSEL R153, R153, -INF , P1 ;  /* 0xff80000099997808 */ /* 0x000fe20000800000 */
[----:B------:R-:W-:Y:S01]  /*3970*/  UMOV UR10, UR14 ;  /* 0x0000000e000a7c82 */ /* 0x000fe20008000000 */
[----:B------:R-:W-:Y:S01]  /*3980*/  FSEL R155, R155, -INF , P1 ;  /* 0xff8000009b9b7808 */ /* 0x000fe20000800000 */
[--C-:B------:R-:W-:Y:S01]  /*3990*/  FFMA R156, R9, UR23, -R4.reuse ;  /* 0x00000017099c7c23 */ /* 0x100fe20008000804 */
[----:B------:R-:W-:Y:S01]  /*39a0*/  FSEL R9, R160, -INF , P4 ;  /* 0xff800000a0097808 */ /* 0x000fe20002000000 */
[----:B------:R-:W-:Y:S01]  /*39b0*/  FFMA R153, R153, UR23, -R4 ;  /* 0x0000001799997c23 */ /* 0x000fe20008000804 */
[----:B------:R-:W-:Y:S01]  /*39c0*/  FSEL R11, R154, -INF , !P0 ;  /* 0xff8000009a0b7808 */ /* 0x000fe20004000000 */
[----:B------:R-:W-:Y:S01]  /*39d0*/  FFMA R155, R155, UR23, -R6 ;  /* 0x000000179b9b7c23 */ /* 0x000fe20008000806 */
[----:B------:R-:W-:Y:S01]  /*39e0*/  LOP3.LUT P1, RZ, R7, 0x80, RZ, 0xc0, !PT ;  /* 0x0000008007ff7812 */ /* 0x000fe2000782c0ff */
[----:B------:R-:W-:Y:S01]  /*39f0*/  FFMA R160, R9, UR23, -R4 ;  /* 0x0000001709a07c23 */ /* 0x000fe20008000804 */
[----:B------:R-:W-:Y:S01]  /*3a00*/  FSEL R9, R164, -INF , P6 ;  /* 0xff800000a4097808 */ /* 0x000fe20003000000 */
[----:B------:R-:W-:Y:S01]  /*3a10*/  FFMA R11, R11, UR23, -R6 ;  /* 0x000000170b0b7c23 */ /* 0x000fe20008000806 */
[----:B------:R-:W-:Y:S01]  /*3a20*/  FSEL R157, R157, -INF , P3 ;  /* 0xff8000009d9d7808 */ /* 0x000fe20001800000 */
[----:B------:R-:W-:Y:S01]  /*3a30*/  MUFU.EX2 R153, R153 ;  /* 0x0000009900997308 */ /* 0x000fe20000000800 */
[----:B------:R-:W-:Y:S01]  /*3a40*/  FSEL R161, R161, -INF , P5 ;  /* 0xff800000a1a17808 */ /* 0x000fe20002800000 */
[--C-:B------:R-:W-:Y:S01]  /*3a50*/  FFMA R164, R9, UR23, -R4.reuse ;  /* 0x0000001709a47c23 */ /* 0x100fe20008000804 */
[----:B------:R-:W-:Y:S01]  /*3a60*/  FSEL R9, R152, -INF , !P0 ;  /* 0xff80000098097808 */ /* 0x000fe20004000000 */
[--C-:B------:R-:W-:Y:S01]  /*3a70*/  FFMA R157, R157, UR23, -R4.reuse ;  /* 0x000000179d9d7c23 */ /* 0x100fe20008000804 */
[----:B------:R-:W-:Y:S01]  /*3a80*/  LOP3.LUT P0, RZ, R7, 0x8000, RZ, 0xc0, !PT ;  /* 0x0000800007ff7812 */ /* 0x000fe2000780c0ff */
[--C-:B------:R-:W-:Y:S01]  /*3a90*/  FFMA R161, R161, UR23, -R4.reuse ;  /* 0x00000017a1a17c23 */ /* 0x100fe20008000804 */
[----:B------:R-:W-:Y:S01]  /*3aa0*/  FSEL R165, R165, -INF , P1 ;  /* 0xff800000a5a57808 */ /* 0x000fe20000800000 */
[--C-:B------:R-:W-:Y:S01]  /*3ab0*/  FFMA R152, R9, UR23, -R4.reuse ;  /* 0x0000001709987c23 */ /* 0x100fe20008000804 */
[----:B------:R-:W-:Y:S01]  /*3ac0*/  FSEL R9, R158, -INF , P2 ;  /* 0xff8000009e097808 */ /* 0x000fe20001000000 */
[----:B------:R-:W-:Y:S01]  /*3ad0*/  MUFU.EX2 R156, R156 ;  /* 0x0000009c009c7308 */ /* 0x000fe20000000800 */
[----:B------:R-:W-:Y:S01]  /*3ae0*/  FSEL R181, R181, -INF , P0 ;  /* 0xff800000b5b57808 */ /* 0x000fe20000000000 */
[----:B------:R-:W-:Y:S01]  /*3af0*/  FFMA R165, R165, UR23, -R4 ;  /* 0x00000017a5a57c23 */ /* 0x000fe20008000804 */
[----:B------:R-:W-:Y:S01]  /*3b00*/  FSEL R159, R159, -INF , P3 ;  /* 0xff8000009f9f7808 */ /* 0x000fe20001800000 */
[----:B------:R-:W-:Y:S01]  /*3b10*/  FFMA R158, R9, UR23, -R6 ;  /* 0x00000017099e7c23 */ /* 0x000fe20008000806 */
[----:B------:R-:W-:Y:S01]  /*3b20*/  FSEL R9, R162, -INF , P4 ;  /* 0xff800000a2097808 */ /* 0x000fe20002000000 */
[----:B------:R-:W-:Y:S01]  /*3b30*/  FFMA R181, R181, UR23, -R4 ;  /* 0x00000017b5b57c23 */ /* 0x000fe20008000804 */
[----:B------:R-:W-:Y:S01]  /*3b40*/  FSEL R163, R163, -INF , P5 ;  /* 0xff800000a3a37808 */ /* 0x000fe20002800000 */
[--C-:B------:R-:W-:Y:S01]  /*3b50*/  FFMA R159, R159, UR23, -R6.reuse ;  /* 0x000000179f9f7c23 */ /* 0x100fe20008000806 */
[----:B------:R-:W-:Y:S01]  /*3b60*/  FSEL R167, R167, -INF , P1 ;  /* 0xff800000a7a77808 */ /* 0x000fe20000800000 */
[--C-:B------:R-:W-:Y:S01]  /*3b70*/  FFMA R162, R9, UR23, -R6.reuse ;  /* 0x0000001709a27c23 */ /* 0x100fe20008000806 */
[----:B------:R-:W-:Y:S01]  /*3b80*/  FSEL R9, R166, -INF , P6 ;  /* 0xff800000a6097808 */ /* 0x000fe20003000000 */
[--C-:B------:R-:W-:Y:S01]  /*3b90*/  FFMA R163, R163, UR23, -R6.reuse ;  /* 0x00000017a3a37c23 */ /* 0x100fe20008000806 */
[----:B------:R-:W-:Y:S01]  /*3ba0*/  FSEL R183, R183, -INF , P0 ;  /* 0xff800000b7b77808 */ /* 0x000fe20000000000 */
[--C-:B------:R-:W-:Y:S01]  /*3bb0*/  FFMA R167, R167, UR23, -R6.reuse ;  /* 0x00000017a7a77c23 */ /* 0x100fe20008000806 */
[----:B------:R-:W-:Y:S01]  /*3bc0*/  R2P PR, R7.B1, 0x7f ;  /* 0x0000007f07007804 */ /* 0x000fe20000001000 */
[--C-:B------:R-:W-:Y:S01]  /*3bd0*/  FFMA R9, R9, UR23, -R6.reuse ;  /* 0x0000001709097c23 */ /* 0x100fe20008000806 */
[----:B------:R-:W2:Y:S01]  /*3be0*/  MUFU.EX2 R157, R157 ;  /* 0x0000009d009d7308 */ /* 0x000ea20000000800 */
[----:B------:R-:W-:Y:S01]  /*3bf0*/  FFMA R183, R183, UR23, -R6 ;  /* 0x00000017b7b77c23 */ /* 0x000fe20008000806 */
[----:B------:R3:W4:Y:S01]  /*3c00*/  LDS R195, [R5+0x2a0] ;  /* 0x0002a00005c37984 */ /* 0x0007220000000800 */
[----:B------:R-:W-:Y:S01]  /*3c10*/  FSEL R7, R168, -INF , P0 ;  /* 0xff800000a8077808 */ /* 0x000fe20000000000 */
[----:B------:R-:W-:Y:S01]  /*3c20*/  UMOV UR11, 0x80000020 ;  /* 0x80000020000b7882 */ /* 0x000fe20000000000 */
[----:B------:R-:W-:-:S02]  /*3c30*/  FSEL R171, R171, -INF , P1 ;  /* 0xff800000abab7808 */ /* 0x000fc40000800000 */
[----:B------:R-:W-:Y:S01]  /*3c40*/  FSEL R175, R175, -INF , P3 ;  /* 0xff800000afaf7808 */ /* 0x000fe20001800000 */
[----:B------:R-:W-:Y:S01]  /*3c50*/  FFMA R168, R7, UR23, -R4 ;  /* 0x0000001707a87c23 */ /* 0x000fe20008000804 */
[----:B------:R-:W-:Y:S01]  /*3c60*/  FSEL R7, R172, -INF , P2 ;  /* 0xff800000ac077808 */ /* 0x000fe20001000000 */
[--C-:B------:R-:W-:Y:S01]  /*3c70*/  FFMA R171, R171, UR23, -R6.reuse ;  /* 0x00000017abab7c23 */ /* 0x100fe20008000806 */
        /* <DEDUP_REMOVED lines=12> */
[----:B------:R-:W5:Y:S01]  /*3d40*/  MUFU.EX2 R152, R152 ;  /* 0x0000009800987308 */ /* 0x000f620000000800 */
[----:B------:R-:W-:Y:S01]  /*3d50*/  FFMA R177, R177, UR23, -R4 ;  /* 0x00000017b1b17c23 */ /* 0x000fe20008000804 */
[----:B--2---:R-:W-:Y:S01]  /*3d60*/  F2FP.BF16.F32.PACK_AB R18, R157, R156 ;  /* 0x0000009c9d12723e */ /* 0x004fe200000010ff */
[----:B------:R-:W-:Y:S01]  /*3d70*/  FFMA R170, R7, UR23, -R6 ;  /* 0x0000001707aa7c23 */ /* 0x000fe20008000806 */
[----:B------:R-:W-:-:S04]  /*3d80*/  FSEL R7, R174, -INF , P2 ;  /* 0xff800000ae077808 */ /* 0x000fc80001000000 */
[----:B------:R2:W-:Y:S01]  /*3d90*/  MUFU.EX2 R154, R11 ;  /* 0x0000000b009a7308 */ /* 0x0005e20000000800 */
[----:B------:R-:W-:Y:S01]  /*3da0*/  FFMA R174, R7, UR23, -R6 ;  /* 0x0000001707ae7c23 */ /* 0x000fe20008000806 */
[----:B------:R-:W-:-:S05]  /*3db0*/  FSEL R7, R178, -INF , P4 ;  /* 0xff800000b2077808 */ /* 0x000fca0002000000 */
[--C-:B------:R-:W-:Y:S01]  /*3dc0*/  FFMA R178, R7, UR23, -R6.reuse ;  /* 0x0000001707b27c23 */ /* 0x100fe20008000806 */
[----:B------:R-:W-:Y:S01]  /*3dd0*/  FSEL R7, R182, -INF , P6 ;  /* 0xff800000b6077808 */ /* 0x000fe20003000000 */
[----:B------:R-:W1:Y:S01]  /*3de0*/  MUFU.EX2 R155, R155 ;  /* 0x0000009b009b7308 */ /* 0x000e620000000800 */
[----:B--2---:R-:W-:Y:S01]  /*3df0*/  IMAD.MOV.U32 R11, RZ, RZ, RZ ;  /* 0x000000ffff0b7224 */ /* 0x004fe200078e00ff */
[----:B-----5:R-:W-:Y:S02]  /*3e00*/  F2FP.BF16.F32.PACK_AB R16, R153, R152 ;  /* 0x000000989910723e */ /* 0x020fe400000010ff */
[----:B------:R-:W-:Y:S01]  /*3e10*/  FFMA R6, R7, UR23, -R6 ;  /* 0x0000001707067c23 */ /* 0x000fe20008000806 */
[----:B------:R-:W-:Y:S02]  /*3e20*/  FSEL R7, R180, -INF , P6 ;  /* 0xff800000b4077808 */ /* 0x000fe40003000000 */
[----:B------:R-:W-:Y:S01]  /*3e30*/  MOV R197, R10 ;  /* 0x0000000a00c57202 */ /* 0x000fe20000000f00 */
[----:B------:R-:W-:Y:S02]  /*3e40*/  MUFU.EX2 R158, R158 ;  /* 0x0000009e009e7308 */ /* 0x000fe40000000800 */
[----:B------:R-:W-:-:S06]  /*3e50*/  FFMA R7, R7, UR23, -R4 ;  /* 0x0000001707077c23 */ /* 0x000fcc0008000804 */
[----:B------:R-:W2:Y:S01]  /*3e60*/  MUFU.EX2 R159, R159 ;  /* 0x0000009f009f7308 */ /* 0x000ea20000000800 */
[----:B-1----:R-:W-:-:S07]  /*3e70*/  F2FP.BF16.F32.PACK_AB R17, R155, R154 ;  /* 0x0000009a9b11723e */ /* 0x002fce00000010ff */
[----:B------:R1:W-:Y:S08]  /*3e80*/  MUFU.EX2 R166, R9 ;  /* 0x0000000900a67308 */ /* 0x0003f00000000800 */
[----:B------:R-:W-:Y:S01]  /*3e90*/  MUFU.EX2 R160, R160 ;  /* 0x000000a000a07308 */ /* 0x000fe20000000800 */
[----:B-1----:R-:W-:Y:S01]  /*3ea0*/  IMAD.MOV.U32 R9, RZ, RZ, RZ ;  /* 0x000000ffff097224 */ /* 0x002fe200078e00ff */
[----:B--2---:R-:W-:-:S04]  /*3eb0*/  F2FP.BF16.F32.PACK_AB R19, R159, R158 ;  /* 0x0000009e9f13723e */ /* 0x004fc800000010ff */
[----:B------:R-:W-:Y:S01]  /*3ec0*/  MOV R196, R8 ;  /* 0x0000000800c47202 */ /* 0x000fe20000000f00 */
[----:B------:R-:W-:Y:S01]  /*3ed0*/  IMAD.IADD R8, R8, 0x1, R191 ;  /* 0x0000000108087824 */ /* 0x000fe200078e02bf */
[----:B------:R-:W1:Y:S01]  /*3ee0*/  MUFU.EX2 R161, R161 ;  /* 0x000000a100a17308 */ /* 0x000e620000000800 */
[----:B------:R-:W-:Y:S02]  /*3ef0*/  IMAD.MOV.U32 R9, RZ, RZ, RZ ;  /* 0x000000ffff097224 */ /* 0x000fe400078e00ff */
[----:B------:R-:W-:Y:S01]  /*3f00*/  STSM.16.M88.4 [R196], R16 ;  /* 0x00000010c4007844 */ /* 0x000fe20000000200 */
[----:B------:R-:W-:Y:S02]  /*3f10*/  IMAD.MOV.U32 R191, RZ, RZ, RZ ;  /* 0x000000ffffbf7224 */ /* 0x000fe400078e00ff */
[----:B------:R-:W-:Y:S01]  /*3f20*/  MOV R198, R8 ;  /* 0x0000000800c67202 */ /* 0x000fe20000000f00 */
[----:B------:R-:W-:Y:S01]  /*3f30*/  IMAD.IADD R8, R193, 0x1, R8 ;  /* 0x00000001c1087824 */ /* 0x000fe200078e0208 */
[----:B------:R-:W-:Y:S01]  /*3f40*/  MUFU.EX2 R164, R164 ;  /* 0x000000a400a47308 */ /* 0x000fe20000000800 */
[----:B------:R-:W-:Y:S01]  /*3f50*/  IMAD.MOV.U32 R9, RZ, RZ, RZ ;  /* 0x000000ffff097224 */ /* 0x000fe200078e00ff */
[----:B------:R-:W-:Y:S01]  /*3f60*/  MOV R190, R190 ;  /* 0x000000be00be7202 */ /* 0x000fe20000000f00 */
[----:B------:R-:W-:-:S03]  /*3f70*/  IMAD.MOV.U32 R193, RZ, RZ, RZ ;  /* 0x000000ffffc17224 */ /* 0x000fc600078e00ff */
[----:B------:R-:W-:Y:S02]  /*3f80*/  MOV R199, R8 ;  /* 0x0000000800c77202 */ /* 0x000fe40000000f00 */
[----:B------:R-:W2:Y:S01]  /*3f90*/  MUFU.EX2 R165, R165 ;  /* 0x000000a500a57308 */ /* 0x000ea20000000800 */
[----:B-1----:R-:W-:Y:S02]  /*3fa0*/  F2FP.BF16.F32.PACK_AB R12, R161, R160 ;  /* 0x000000a0a10c723e */ /* 0x002fe400000010ff */
[----:B------:R-:W-:-:S05]  /*3fb0*/  MOV R191, R192 ;  /* 0x000000c000bf7202 */ /* 0x000fca0000000f00 */
[----:B------:R-:W-:Y:S08]  /*3fc0*/  MUFU.EX2 R162, R162 ;  /* 0x000000a200a27308 */ /* 0x000ff00000000800 */
[----:B------:R-:W1:Y:S01]  /*3fd0*/  MUFU.EX2 R163, R163 ;  /* 0x000000a300a37308 */ /* 0x000e620000000800 */
[----:B--2---:R-:W-:-:S07]  /*3fe0*/  F2FP.BF16.F32.PACK_AB R14, R165, R164 ;  /* 0x000000a4a50e723e */ /* 0x004fce00000010ff */
[----:B------:R-:W2:Y:S08]  /*3ff0*/  MUFU.EX2 R167, R167 ;  /* 0x000000a700a77308 */ /* 0x000eb00000000800 */
[----:B------:R-:W-:Y:S01]  /*4000*/  MUFU.EX2 R168, R168 ;  /* 0x000000a800a87308 */ /* 0x000fe20000000800 */
[----:B-1----:R-:W-:-:S07]  /*4010*/  F2FP.BF16.F32.PACK_AB R13, R163, R162 ;  /* 0x000000a2a30d723e */ /* 0x002fce00000010ff */
[----:B------:R-:W1:Y:S01]  /*4020*/  MUFU.EX2 R169, R169 ;  /* 0x000000a900a97308 */ /* 0x000e620000000800 */
[----:B--2---:R-:W-:-:S05]  /*4030*/  F2FP.BF16.F32.PACK_AB R15, R167, R166 ;  /* 0x000000a6a70f723e */ /* 0x004fca00000010ff */
[----:B------:R4:W-:Y:S02]  /*4040*/  STSM.16.M88.4 [R197], R12 ;  /* 0x0000000cc5007844 */ /* 0x0009e40000000200 */
[----:B------:R-:W-:Y:S08]  /*4050*/  MUFU.EX2 R172, R172 ;  /* 0x000000ac00ac7308 */ /* 0x000ff00000000800 */
[----:B------:R-:W2:Y:S01]  /*4060*/  MUFU.EX2 R173, R173 ;  /* 0x000000ad00ad7308 */ /* 0x000ea20000000800 */
[----:B-1----:R-:W-:-:S07]  /*4070*/  F2FP.BF16.F32.PACK_AB R8, R169, R168 ;  /* 0x000000a8a908723e */ /* 0x002fce00000010ff */
[----:B------:R-:W-:Y:S08]  /*4080*/  MUFU.EX2 R170, R170 ;  /* 0x000000aa00aa7308 */ /* 0x000ff00000000800 */
[----:B------:R-:W1:Y:S01]  /*4090*/  MUFU.EX2 R171, R171 ;  /* 0x000000ab00ab7308 */ /* 0x000e620000000800 */
[----:B--2---:R-:W-:-:S07]  /*40a0*/  F2FP.BF16.F32.PACK_AB R10, R173, R172 ;  /* 0x000000acad0a723e */ /* 0x004fce00000010ff */
[----:B------:R-:W-:Y:S08]  /*40b0*/  MUFU.EX2 R174, R174 ;  /* 0x000000ae00ae7308 */ /* 0x000ff00000000800 */
[----:B------:R-:W2:Y:S01]  /*40c0*/  MUFU.EX2 R175, R175 ;  /* 0x000000af00af7308 */ /* 0x000ea20000000800 */
[----:B-1----:R-:W-:-:S07]  /*40d0*/  F2FP.BF16.F32.PACK_AB R9, R171, R170 ;  /* 0x000000aaab09723e */ /* 0x002fce00000010ff */
[----:B------:R-:W-:Y:S08]  /*40e0*/  MUFU.EX2 R181, R181 ;  /* 0x000000b500b57308 */ /* 0x000ff00000000800 */
[----:B------:R-:W-:Y:S01]  /*40f0*/  MUFU.EX2 R183, R183 ;  /* 0x000000b700b77308 */ /* 0x000fe20000000800 */
[----:B--2---:R-:W-:-:S05]  /*4100*/  F2FP.BF16.F32.PACK_AB R11, R175, R174 ;  /* 0x000000aeaf0b723e */ /* 0x004fca00000010ff */
[----:B------:R1:W-:Y:S02]  /*4110*/  STSM.16.M88.4 [R198], R8 ;  /* 0x00000008c6007844 */ /* 0x0003e40000000200 */
[----:B------:R-:W-:Y:S08]  /*4120*/  MUFU.EX2 R176, R176 ;  /* 0x000000b000b07308 */ /* 0x000ff00000000800 */
[----:B------:R-:W2:Y:S08]  /*4130*/  MUFU.EX2 R177, R177 ;  /* 0x000000b100b17308 */ /* 0x000eb00000000800 */
[----:B------:R-:W-:Y:S08]  /*4140*/  MUFU.EX2 R178, R178 ;  /* 0x000000b200b27308 */ /* 0x000ff00000000800 */
[----:B------:R-:W3:Y:S01]  /*4150*/  MUFU.EX2 R179, R179 ;  /* 0x000000b300b37308 */ /* 0x000ee20000000800 */
[----:B--2---:R-:W-:-:S07]  /*4160*/  F2FP.BF16.F32.PACK_AB R4, R177, R176 ;  /* 0x000000b0b104723e */ /* 0x004fce00000010ff */
[----:B------:R-:W2:Y:S08]  /*4170*/  MUFU.EX2 R182, R6 ;  /* 0x0000000600b67308 */ /* 0x000eb00000000800 */
[----:B------:R2:W5:Y:S01]  /*4180*/  MUFU.EX2 R180, R7 ;  /* 0x0000000700b47308 */ /* 0x0005620000000800 */
[----:B---3--:R-:W-:Y:S02]  /*4190*/  F2FP.BF16.F32.PACK_AB R5, R179, R178 ;  /* 0x000000b2b305723e */ /* 0x008fe400000010ff */
[----:B--2---:R-:W-:-:S02]  /*41a0*/  F2FP.BF16.F32.PACK_AB R7, R183, R182 ;  /* 0x000000b6b707723e */ /* 0x004fc400000010ff */
[----:B-----5:R-:W-:-:S05]  /*41b0*/  F2FP.BF16.F32.PACK_AB R6, R181, R180 ;  /* 0x000000b4b506723e */ /* 0x020fca00000010ff */
[----:B------:R2:W-:Y:S01]  /*41c0*/  STSM.16.M88.4 [R199], R4 ;  /* 0x00000004c7007844 */ /* 0x0005e20000000200 */
[----:B------:R-:W-:Y:S02]  /*41d0*/  WARPGROUP.DEPBAR.LE gsb0, 0x0 ;  /* 0x00008000000079c5 */ /* 0x000fe40000010000 */
[--C-:B------:R-:W-:Y:S01]  /*41e0*/  FADD R193, R120, -R194.reuse ;  /* 0x800000c278c17221 */ /* 0x100fe20000000000 */
[----:B------:R3:W-:Y:S06]  /*41f0*/  MEMBAR.ALL.CTA ;  /* 0x0000000000007992 */ /* 0x0007ec0000008000 */
[----:B---3--:R-:W3:Y:S01]  /*4200*/  FENCE.VIEW.ASYNC.S ;  /* 0x00000000000073c6 */ /* 0x008ee20000000000 */
[--C-:B------:R-:W-:Y:S01]  /*4210*/  FADD R120, R121, -R194.reuse ;  /* 0x800000c279787221 */ /* 0x100fe20000000000 */
[--C-:B------:R-:W-:Y:S01]  /*4220*/  FADD R121, R124, -R194.reuse ;  /* 0x800000c27c797221 */ /* 0x100fe20000000000 */
[--C-:B------:R-:W-:Y:S01]  /*4230*/  FADD R124, R125, -R194.reuse ;  /* 0x800000c27d7c7221 */ /* 0x100fe20000000000 */
[--C-:B----4-:R-:W-:Y:S01]  /*4240*/  FADD R13, R122, -R195.reuse ;  /* 0x800000c37a0d7221 */ /* 0x110fe20000000000 */
[--C-:B------:R-:W-:Y:S01]  /*4250*/  FADD R15, R126, -R195.reuse ;  /* 0x800000c37e0f7221 */ /* 0x100fe20000000000 */
[--C-:B------:R-:W-:Y:S01]  /*4260*/  FADD R125, R128, -R194.reuse ;  /* 0x800000c2807d7221 */ /* 0x100fe20000000000 */
[--C-:B------:R-:W-:Y:S01]  /*4270*/  FADD R17, R132, -R194.reuse ;  /* 0x800000c284117221 */ /* 0x100fe20000000000 */
[--C-:B-1----:R-:W-:Y:S01]  /*4280*/  FADD R9, R136, -R194.reuse ;  /* 0x800000c288097221 */ /* 0x102fe20000000000 */
[--C-:B------:R-:W-:Y:S01]  /*4290*/  FADD R11, R148, -R194.reuse ;  /* 0x800000c2940b7221 */ /* 0x100fe20000000000 */
[--C-:B------:R-:W-:Y:S01]  /*42a0*/  FADD R122, R123, -R195.reuse ;  /* 0x800000c37b7a7221 */ /* 0x100fe20000000000 */
[--C-:B------:R-:W-:Y:S01]  /*42b0*/  FADD R126, R127, -R195.reuse ;  /* 0x800000c37f7e7221 */ /* 0x100fe20000000000 */
[--C-:B--2---:R-:W-:Y:S01]  /*42c0*/  FADD R5, R140, -R194.reuse ;  /* 0x800000c28c057221 */ /* 0x104fe20000000000 */
[--C-:B------:R-:W-:Y:S01]  /*42d0*/  FADD R7, R144, -R194.reuse ;  /* 0x800000c290077221 */ /* 0x100fe20000000000 */
        /* <DEDUP_REMOVED lines=13> */
[----:B------:R-:W-:Y:S01]  /*43b0*/  FADD R194, R149, -R194 ;  /* 0x800000c295c27221 */ /* 0x000fe20000000000 */
[--C-:B------:R-:W-:Y:S01]  /*43c0*/  FADD R131, R146, -R195.reuse ;  /* 0x800000c392837221 */ /* 0x100fe20000000000 */
[--C-:B------:R-:W-:Y:S01]  /*43d0*/  FADD R138, R147, -R195.reuse ;  /* 0x800000c3938a7221 */ /* 0x100fe20000000000 */
[--C-:B------:R-:W-:Y:S01]  /*43e0*/  FADD R133, R150, -R195.reuse ;  /* 0x800000c396857221 */ /* 0x100fe20000000000 */
[----:B------:R-:W-:Y:S01]  /*43f0*/  FADD R140, R151, -R195 ;  /* 0x800000c3978c7221 */ /* 0x000fe20000000000 */
[----:B------:R-:W-:Y:S01]  /*4400*/  FMUL R172, R172, R5 ;  /* 0x00000005acac7220 */ /* 0x000fe20000400000 */
        /* <DEDUP_REMOVED lines=31> */
[----:B------:R-:W-:-:S02]  /*4600*/  F2FP.BF16.F32.PACK_AB R4, R153, R4 ;  /* 0x000000049904723e */ /* 0x000fc400000010ff */
[----:B------:R-:W-:Y:S02]  /*4610*/  F2FP.BF16.F32.PACK_AB R5, R122, R5 ;  /* 0x000000057a05723e */ /* 0x000fe400000010ff */
[----:B------:R-:W-:Y:S02]  /*4620*/  F2FP.BF16.F32.PACK_AB R6, R157, R6 ;  /* 0x000000069d06723e */ /* 0x000fe400000010ff */
[----:B------:R-:W-:Y:S01]  /*4630*/  F2FP.BF16.F32.PACK_AB R7, R126, R7 ;  /* 0x000000077e07723e */ /* 0x000fe200000010ff */
[----:B---3--:R-:W-:Y:S01]  /*4640*/  BAR.SYNC.DEFER_BLOCKING 0x5, 0x100 ;  /* 0x0144000000007b1d */ /* 0x008fe20000010000 */
[----:B------:R-:W-:Y:S02]  /*4650*/  F2FP.BF16.F32.PACK_AB R8, R161, R8 ;  /* 0x00000008a108723e */ /* 0x000fe400000010ff */
[----:B------:R-:W-:Y:S02]  /*4660*/  F2FP.BF16.F32.PACK_AB R9, R130, R9 ;  /* 0x000000098209723e */ /* 0x000fe400000010ff */
[----:B------:R-:W-:-:S02]  /*4670*/  F2FP.BF16.F32.PACK_AB R10, R165, R10 ;  /* 0x0000000aa50a723e */ /* 0x000fc400000010ff */
[----:B------:R-:W-:Y:S02]  /*4680*/  F2FP.BF16.F32.PACK_AB R11, R132, R11 ;  /* 0x0000000b840b723e */ /* 0x000fe400000010ff */
[----:B------:R-:W-:Y:S02]  /*4690*/  F2FP.BF16.F32.PACK_AB R168, R169, R168 ;  /* 0x000000a8a9a8723e */ /* 0x000fe400000010ff */
[----:B------:R-:W-:Y:S02]  /*46a0*/  F2FP.BF16.F32.PACK_AB R169, R134, R127 ;  /* 0x0000007f86a9723e */ /* 0x000fe400000010ff */
[----:B------:R-:W-:Y:S02]  /*46b0*/  F2FP.BF16.F32.PACK_AB R170, R173, R172 ;  /* 0x000000acadaa723e */ /* 0x000fe400000010ff */
[----:B------:R-:W-:Y:S02]  /*46c0*/  F2FP.BF16.F32.PACK_AB R171, R136, R129 ;  /* 0x0000008188ab723e */ /* 0x000fe400000010ff */
[----:B------:R-:W-:-:S02]  /*46d0*/  F2FP.BF16.F32.PACK_AB R176, R177, R176 ;  /* 0x000000b0b1b0723e */ /* 0x000fc400000010ff */
[----:B------:R-:W-:Y:S02]  /*46e0*/  F2FP.BF16.F32.PACK_AB R177, R138, R131 ;  /* 0x000000838ab1723e */ /* 0x000fe400000010ff */
[----:B------:R-:W-:Y:S02]  /*46f0*/  F2FP.BF16.F32.PACK_AB R178, R181, R180 ;  /* 0x000000b4b5b2723e */ /* 0x000fe400000010ff */
[----:B------:R-:W-:Y:S01]  /*4700*/  F2FP.BF16.F32.PACK_AB R179, R140, R133 ;  /* 0x000000858cb3723e */ /* 0x000fe200000010ff */
[----:B------:R1:W-:Y:S04]  /*4710*/  STSM.16.M88.4 [R188], R4 ;  /* 0x00000004bc007844 */ /* 0x0003e80000000200 */
[----:B------:R2:W-:Y:S04]  /*4720*/  STSM.16.M88.4 [R189], R8 ;  /* 0x00000008bd007844 */ /* 0x0005e80000000200 */
[----:B------:R2:W-:Y:S04]  /*4730*/  STSM.16.M88.4 [R190], R168 ;  /* 0x000000a8be007844 */ /* 0x0005e80000000200 */
[----:B------:R2:W-:Y:S01]  /*4740*/  STSM.16.M88.4 [R191], R176 ;  /* 0x000000b0bf007844 */ /* 0x0005e20000000200 */
[----:B------:R-:W-:-:S06]  /*4750*/  WARPGROUP.ARRIVE ;  /* 0x00000000000079c5 */ /* 0x000fcc0000000000 */
[----:B-1----:R-:W1:Y:S01]  /*4760*/  S2R R4, SR_TID.X ;  /* 0x0000000000047919 */ /* 0x002e620000002100 */
[----:B------:R-:W-:Y:S01]  /*4770*/  IMAD.U32 R5, RZ, RZ, UR16 ;  /* 0x00000010ff057e24 */ /* 0x000fe2000f8e00ff */
[----:B------:R-:W-:Y:S01]  /*4780*/  HGMMA.64x96x16.F32.BF16 R72, gdesc[UR8].tnspA.tnspB, R72, UP0 ;  /* 0x61600000084879f0 */ /* 0x000fe2000bf01848 */
[----:B------:R-:W-:Y:S01]  /*4790*/  UIADD3 UR8, UR13, 0x80, URZ ;  /* 0x000000800d087890 */ /* 0x000fe2000fffe03f */
[----:B------:R-:W-:Y:S01]  /*47a0*/  IMAD.U32 R6, RZ, RZ, UR21 ;  /* 0x00000015ff067e24 */ /* 0x000fe2000f8e00ff */
[----:B------:R-:W-:Y:S01]  /*47b0*/  UIADD3 UR10, UR14, 0x40, URZ ;  /* 0x000000400e0a7890 */ /* 0x000fe2000fffe03f */
[----:B------:R-:W-:Y:S01]  /*47c0*/  UMOV UR9, 0x40000040 ;  /* 0x4000004000097882 */ /* 0x000fe20000000000 */
[----:B------:R-:W-:Y:S01]  /*47d0*/  UMOV UR11, 0x80000020 ;  /* 0x80000020000b7882 */ /* 0x000fe20000000000 */
[----:B-1----:R-:W-:-:S13]  /*47e0*/  LOP3.LUT P0, RZ, R4, 0x1f, RZ, 0xc0, !PT ;  /* 0x0000001f04ff7812 */ /* 0x002fda000780c0ff */
[----:B------:R-:W-:Y:S01]  /*47f0*/  @!P0 IMAD.MOV.U32 R4, RZ, RZ, 0x1 ;  /* 0x00000001ff048424 */ /* 0x000fe200078e00ff */
[----:B------:R-:W-:Y:S01]  /*4800*/  HGMMA.64x96x16.F32.BF16 R72, gdesc[UR8].tnspA.tnspB, R72 ;  /* 0x61600000084879f0 */ /* 0x000fe20008701848 */
[----:B------:R-:W-:Y:S02]  /*4810*/  UIADD3 UR8, UR13, 0x100, URZ ;  /* 0x000001000d087890 */ /* 0x000fe4000fffe03f */
[----:B------:R-:W-:Y:S01]  /*4820*/  UIADD3 UR10, UR14, 0x80, URZ ;  /* 0x000000800e0a7890 */ /* 0x000fe2000fffe03f */
[----:B------:R-:W-:Y:S01]  /*4830*/  UMOV UR9, 0x40000040 ;  /* 0x4000004000097882 */ /* 0x000fe20000000000 */
[----:B------:R-:W-:-:S07]  /*4840*/  UMOV UR11, 0x80000020 ;  /* 0x80000020000b7882 */ /* 0x000fce0000000000 */
[----:B------:R-:W-:Y:S01]  /*4850*/  HGMMA.64x96x16.F32.BF16 R72, gdesc[UR8].tnspA.tnspB, R72 ;  /* 0x61600000084879f0 */ /* 0x000fe20008701848 */
[----:B------:R-:W-:Y:S02]  /*4860*/  UIADD3 UR9, UR7, 0x20800, URZ ;  /* 0x0002080007097890 */ /* 0x000fe4000fffe03f */
[----:B------:R-:W-:Y:S02]  /*4870*/  UIADD3 UR8, UR13, 0x180, URZ ;  /* 0x000001800d087890 */ /* 0x000fe4000fffe03f */
[----:B------:R-:W-:Y:S01]  /*4880*/  USHF.R.U32.HI UR9, URZ, 0x4, UR9 ;  /* 0x000000043f097899 */ /* 0x000fe20008011609 */
[----:B------:R-:W-:Y:S01]  /*4890*/  UMOV UR11, 0x80000020 ;  /* 0x80000020000b7882 */ /* 0x000fe20000000000 */
[----:B------:R-:W-:Y:S02]  /*48a0*/  UMOV UR13, 0x40000040 ;  /* 0x40000040000d7882 */ /* 0x000fe40000000000 */
[----:B------:R-:W-:-:S04]  /*48b0*/  ULOP3.LUT UR9, UR9, 0x3fc0, URZ, 0xc0, !UPT ;  /* 0x00003fc009097892 */ /* 0x000fc8000f8ec03f */
[----:B------:R-:W-:Y:S02]  /*48c0*/  ULOP3.LUT UR10, UR9, 0x10000, URZ, 0xfc, !UPT ;  /* 0x00010000090a7892 */ /* 0x000fe4000f8efc3f */
[----:B------:R-:W-:Y:S02]  /*48d0*/  ULOP3.LUT UR9, UR12, 0x3fc0, URZ, 0xc0, !UPT ;  /* 0x00003fc00c097892 */ /* 0x000fe4000f8ec03f */
[----:B------:R-:W-:Y:S02]  /*48e0*/  ULEA UR12, UR5, UR10, 0xa ;  /* 0x0000000a050c7291 */ /* 0x000fe4000f8e503f */
[----:B------:R-:W-:Y:S02]  /*48f0*/  UIADD3 UR10, UR14, 0xc0, URZ ;  /* 0x000000c00e0a7890 */ /* 0x000fe4000fffe03f */
[----:B------:R-:W-:-:S03]  /*4900*/  ULOP3.LUT UR14, UR9, 0x1000000, URZ, 0xfc, !UPT ;  /* 0x01000000090e7892 */ /* 0x000fc6000f8efc3f */
[----:B------:R-:W-:-:S04]  /*4910*/  UMOV UR9, 0x40000040 ;  /* 0x4000004000097882 */ /* 0x000fc80000000000 */
[----:B------:R-:W-:Y:S01]  /*4920*/  HGMMA.64x96x16.F32.BF16 R72, gdesc[UR8].tnspA.tnspB, R72, gsb0 ;  /* 0x61600000084879f0 */ /* 0x000fe20008001848 */
[----:B------:R1:W-:Y:S06]  /*4930*/  MEMBAR.ALL.CTA ;  /* 0x0000000000007992 */ /* 0x0003ec0000008000 */
[----:B-1----:R-:W1:Y:S01]  /*4940*/  FENCE.VIEW.ASYNC.S ;  /* 0x00000000000073c6 */ /* 0x002e620000000000 */
[----:B------:R-:W-:Y:S02]  /*4950*/  ULOP3.LUT UR8, UR12, 0x2, URZ, 0xfc, !UPT ;  /* 0x000000020c087892 */ /* 0x000fe4000f8efc3f */
[----:B------:R-:W-:Y:S01]  /*4960*/  ULOP3.LUT UR10, UR14, 0x20, URZ, 0xfc, !UPT ;  /* 0x000000200e0a7892 */ /* 0x000fe2000f8efc3f */
[----:B------:R-:W-:Y:S01]  /*4970*/  UMOV UR9, 0x40000040 ;  /* 0x4000004000097882 */ /* 0x000fe20000000000 */
[----:B------:R-:W-:Y:S01]  /*4980*/  UMOV UR11, 0xc0000010 ;  /* 0xc0000010000b7882 */ /* 0x000fe20000000000 */
[----:B-1----:R-:W-:Y:S06]  /*4990*/  BAR.SYNC.DEFER_BLOCKING 0x5, 0x100 ;  /* 0x0144000000007b1d */ /* 0x002fec0000010000 */
[----:B------:R-:W-:-:S06]  /*49a0*/  WARPGROUP.ARRIVE ;  /* 0x00000000000079c5 */ /* 0x000fcc0000000000 */
[----:B------:R-:W-:Y:S01]  /*49b0*/  HGMMA.64x48x16.F32.BF16 R120, gdesc[UR12].tnspB, RZ, !UPT ;  /* 0x40a000000c7879f0 */ /* 0x000fe2000c7018ff */
[----:B------:R-:W-:-:S04]  /*49c0*/  ULOP3.LUT UR13, UR20, 0x1000000, URZ, 0xfc, !UPT ;  /* 0x01000000140d7892 */ /* 0x000fc8000f8efc3f */
[----:B------:R-:W-:Y:S01]  /*49d0*/  UIMAD UR13, UR5, 0x300, UR13 ;  /* 0x00000300050d78a4 */ /* 0x000fe2000f8e020d */
[----:B------:R-:W-:Y:S01]  /*49e0*/  HGMMA.64x48x16.F32.BF16 R120, gdesc[UR8].tnspB, R120 ;  /* 0x40a00000087879f0 */ /* 0x000fe20008701878 */
[----:B------:R-:W-:Y:S02]  /*49f0*/  ULOP3.LUT UR8, UR12, 0x4, URZ, 0xfc, !UPT ;  /* 0x000000040c087892 */ /* 0x000fe4000f8efc3f */
[----:B------:R-:W-:Y:S01]  /*4a00*/  UIADD3 UR10, UR14, 0x40, URZ ;  /* 0x000000400e0a7890 */ /* 0x000fe2000fffe03f */
[----:B------:R-:W-:Y:S01]  /*4a10*/  UMOV UR9, 0x40000040 ;  /* 0x4000004000097882 */ /* 0x000fe20000000000 */
[----:B------:R-:W-:-:S07]  /*4a20*/  UMOV UR11, 0xc0000010 ;  /* 0xc0000010000b7882 */ /* 0x000fce0000000000 */
[----:B------:R-:W-:Y:S01]  /*4a30*/  HGMMA.64x48x16.F32.BF16 R120, gdesc[UR8].tnspB, R120 ;  /* 0x40a00000087879f0 */ /* 0x000fe20008701878 */
[----:B------:R-:W-:Y:S02]  /*4a40*/  ULOP3.LUT UR8, UR12, 0x6, URZ, 0xfc, !UPT ;  /* 0x000000060c087892 */ /* 0x000fe4000f8efc3f */
[----:B------:R-:W-:Y:S01]  /*4a50*/  UIADD3 UR10, UR14, 0x60, URZ ;  /* 0x000000600e0a7890 */ /* 0x000fe2000fffe03f */
[----:B------:R-:W-:Y:S01]  /*4a60*/  UMOV UR9, 0x40000040 ;  /* 0x4000004000097882 */ /* 0x000fe20000000000 */
[----:B------:R-:W-:-:S07]  /*4a70*/  UMOV UR11, 0xc0000010 ;  /* 0xc0000010000b7882 */ /* 0x000fce0000000000 */
[----:B------:R-:W-:Y:S01]  /*4a80*/  HGMMA.64x48x16.F32.BF16 R120, gdesc[UR8].tnspB, R120 ;  /* 0x40a00000087879f0 */ /* 0x000fe20008701878 */
[----:B------:R-:W-:Y:S02]  /*4a90*/  UIADD3 UR8, UR12, 0x200, URZ ;  /* 0x000002000c087890 */ /* 0x000fe4000fffe03f */
        /* <DEDUP_REMOVED lines=17> */
[----:B------:R-:W-:Y:S01]  /*4bb0*/  UMOV UR11, 0xc0000010 ;  /* 0xc0000010000b7882 */ /* 0x000fe20000000000 */
[----:B------:R-:W-:Y:S02]  /*4bc0*/  ULEA UR12, UR5, UR19, 0xa ;  /* 0x00000013050c7291 */ /* 0x000fe4000f8e503f */
[----:B------:R-:W-:-:S04]  /*4bd0*/  UIADD3 UR5, UR5, 0x1, URZ ;  /* 0x0000000105057890 */ /* 0x000fc8000fffe03f */
[----:B------:R-:W-:Y:S01]  /*4be0*/  HGMMA.64x48x16.F32.BF16 R120, gdesc[UR8].tnspB, R120, gsb0 ;  /* 0x40a00000087879f0 */ /* 0x000fe20008001878 */
[----:B------:R-:W-:Y:S01]  /*4bf0*/  UMOV UR8, UR12 ;  /* 0x0000000c00087c82 */ /* 0x000fe20008000000 */
[----:B------:R-:W-:Y:S01]  /*4c00*/  UMOV UR9, 0x40000040 ;  /* 0x4000004000097882 */ /* 0x000fe20000000000 */
[----:B------:R-:W-:Y:S02]  /*4c10*/  WARPGROUP.DEPBAR.LE gsb0, 0x1 ;  /* 0x00008000000079c5 */ /* 0x000fe40000010100 */
[----:B------:R1:W-:Y:S01]  /*4c20*/  @!P0 SYNCS.ARRIVE.TRANS64.ART0 RZ, [UR22+0x30], R4 ;  /* 0x00003004ffff89a7 */ /* 0x0003e20008500016 */
[----:B------:R-:W-:Y:S01]  /*4c30*/  WARPGROUP.ARRIVE ;  /* 0x00000000000079c5 */ /* 0x000fe20000000000 */
[----:B------:R-:W-:Y:S01]  /*4c40*/  UMOV UR10, UR13 ;  /* 0x0000000d000a7c82 */ /* 0x000fe20008000000 */
[----:B------:R-:W-:-:S04]  /*4c50*/  UMOV UR11, 0x80000020 ;  /* 0x80000020000b7882 */ /* 0x000fc80000000000 */
[----:B------:R-:W-:Y:S01]  /*4c60*/  HGMMA.64x96x16.F32.BF16 R24, gdesc[UR8].tnspA.tnspB, R24, UP0 ;  /* 0x61600000081879f0 */ /* 0x000fe2000bf01818 */
[----:B------:R-:W-:Y:S01]  /*4c70*/  UIADD3 UR8, UR12, 0x80, URZ ;  /* 0x000000800c087890 */ /* 0x000fe2000fffe03f */
[----:B-1----:R-:W-:Y:S01]  /*4c80*/  @!P0 IMAD.MOV.U32 R4, RZ, RZ, 0x1 ;  /* 0x00000001ff048424 */ /* 0x002fe200078e00ff */
[----:B------:R-:W-:Y:S01]  /*4c90*/  UIADD3 UR10, UR13, 0x40, URZ ;  /* 0x000000400d0a7890 */ /* 0x000fe2000fffe03f */
[----:B------:R-:W-:Y:S01]  /*4ca0*/  UMOV UR9, 0x40000040 ;  /* 0x4000004000097882 */ /* 0x000fe20000000000 */
[----:B------:R-:W-:Y:S01]  /*4cb0*/  UMOV UR11, 0x80000020 ;  /* 0x80000020000b7882 */ /* 0x000fe20000000000 */
[----:B------:R-:W-:-:S04]  /*4cc0*/  UISETP.NE.AND UP0, UPT, UR5, 0x2, UPT ;  /* 0x000000020500788c */ /* 0x000fc8000bf05270 */
[----:B------:R-:W-:Y:S02]  /*4cd0*/  USEL UR5, UR5, URZ, UP0 ;  /* 0x0000003f05057287 */ /* 0x000fe40008000000 */
[----:B------:R-:W-:Y:S01]  /*4ce0*/  HGMMA.64x96x16.F32.BF16 R24, gdesc[UR8].tnspA.tnspB, R24 ;  /* 0x61600000081879f0 */ /* 0x000fe20008701818 */
[----:B------:R-:W-:Y:S02]  /*4cf0*/  UIADD3 UR8, UR12, 0x100, URZ ;  /* 0x000001000c087890 */ /* 0x000fe4000fffe03f */
[----:B------:R-:W-:Y:S01]  /*4d00*/  UIADD3 UR10, UR13, 0x80, URZ ;  /* 0x000000800d0a7890 */ /* 0x000fe2000fffe03f */
[----:B------:R-:W-:Y:S01]  /*4d10*/  UMOV UR9, 0x40000040 ;  /* 0x4000004000097882 */ /* 0x000fe20000000000 */
[----:B------:R-:W-:-:S07]  /*4d20*/  UMOV UR11, 0x80000020 ;  /* 0x80000020000b7882 */ /* 0x000fce0000000000 */
[----:B------:R-:W-:Y:S01]  /*4d30*/  HGMMA.64x96x16.F32.BF16 R24, gdesc[UR8].tnspA.tnspB, R24 ;  /* 0x61600000081879f0 */ /* 0x000fe20008701818 */
[----:B------:R-:W-:Y:S02]  /*4d40*/  UIADD3 UR8, UR12, 0x180, URZ ;  /* 0x000001800c087890 */ /* 0x000fe4000fffe03f */
[----:B------:R-:W-:Y:S01]  /*4d50*/  UIADD3 UR10, UR13, 0xc0, URZ ;  /* 0x000000c00d0a7890 */ /* 0x000fe2000fffe03f */
[----:B------:R-:W-:Y:S01]  /*4d60*/  UMOV UR9, 0x40000040 ;  /* 0x4000004000097882 */ /* 0x000fe20000000000 */
[----:B------:R-:W-:-:S07]  /*4d70*/  UMOV UR11, 0x80000020 ;  /* 0x80000020000b7882 */ /* 0x000fce0000000000 */
[----:B------:R-:W-:Y:S01]  /*4d80*/  HGMMA.64x96x16.F32.BF16 R24, gdesc[UR8].tnspA.tnspB, R24, gsb0 ;  /* 0x61600000081879f0 */ /* 0x000fe20008001818 */
[----:B------:R-:W-:Y:S02]  /*4d90*/  USEL UR8, URZ, 0x1, UP0 ;  /* 0x000000013f087887 */ /* 0x000fe40008000000 */
[----:B------:R-:W-:Y:S02]  /*4da0*/  WARPGROUP.DEPBAR.LE gsb0, 0x1 ;  /* 0x00008000000079c5 */ /* 0x000fe40000010100 */
[----:B------:R2:W-:Y:S01]  /*4db0*/  BAR.SYNC.DEFER_BLOCKING R5, 0xa0 ;  /* 0x000280050000751d */ /* 0x0005e20000010000 */
[----:B------:R-:W-:Y:S02]  /*4dc0*/  ULOP3.LUT UR4, UR4, UR8, URZ, 0x3c, !UPT ;  /* 0x0000000804047292 */ /* 0x000fe4000f8e3c3f */
[----:B------:R-:W-:-:S03]  /*4dd0*/  UPLOP3.LUT UP0, UPT, UPT, UPT, UPT, 0x80, 0x0 ;  /* 0x000000000000789c */ /* 0x000fc60003f0f070 */
[----:B------:R2:W-:Y:S04]  /*4de0*/  STS.128 [R186+0x28800], R120 ;  /* 0x02880078ba007388 */ /* 0x0005e80000000c00 */
[----:B------:R2:W-:Y:S04]  /*4df0*/  STS.128 [R186+0x29000], R124 ;  /* 0x0290007cba007388 */ /* 0x0005e80000000c00 */
[----:B------:R2:W-:Y:S04]  /*4e00*/  STS.128 [R186+0x29800], R128 ;  /* 0x02980080ba007388 */ /* 0x0005e80000000c00 */
[----:B------:R2:W-:Y:S04]  /*4e10*/  STS.128 [R186+0x2a000], R132 ;  /* 0x02a00084ba007388 */ /* 0x0005e80000000c00 */
[----:B------:R2:W-:Y:S04]  /*4e20*/  STS.128 [R186+0x2a800], R136 ;  /* 0x02a80088ba007388 */ /* 0x0005e80000000c00 */
[----:B------:R2:W-:Y:S01]  /*4e30*/  STS.128 [R186+0x2b000], R140 ;  /* 0x02b0008cba007388 */ /* 0x0005e20000000c00 */
[----:B------:R1:W-:Y:S06]  /*4e40*/  MEMBAR.ALL.CTA ;  /* 0x0000000000007992 */ /* 0x0003ec0000008000 */
[----:B-1----:R-:W1:Y:S02]  /*4e50*/  FENCE.VIEW.ASYNC.S ;  /* 0x00000000000073c6 */ /* 0x002e640000000000 */
[----:B-1----:R2:W-:Y:S06]  /*4e60*/  BAR.ARV R6, 0xa0 ;  /* 0x000280060000751d */ /* 0x0025ec0000002000 */
[----:B------:R-:W-:-:S02]  /*4e70*/  WARPGROUP.DEPBAR.LE gsb0, 0x0 ;  /* 0x00008000000079c5 */ /* 0x000fc40000010000 */
[----:B------:R2:W-:Y:S01]  /*4e80*/  @!P0 SYNCS.ARRIVE.TRANS64.ART0 RZ, [UR22+0x10], R4 ;  /* 0x00001004ffff89a7 */ /* 0x0005e20008500016 */
[----:B------:R-:W-:-:S13]  /*4e90*/  PLOP3.LUT P0, PT, PT, PT, UP1, 0x80, 0x0 ;  /* 0x000000000000781c */ /* 0x000fda0003f0f018 */
[----:B--2---:R-:W-:Y:S05]  /*4ea0*/  @P0 BRA `(.L_x_21) ;  /* 0xffffffe000980947 */ /* 0x004fea000383ffff */
        /* <DEDUP_REMOVED lines=23> */
[----:B------:R-:W-:-:S07]  /*5020*/  F2FP.BF16.F32.PACK_AB R118, R118, R119 ;  /* 0x000000777676723e */ /* 0x000fce00000010ff */
.L_x_16:
[----:B------:R-:W-:Y:S01]  /*5030*/  LOP3.LUT R5, R0, 0x80, RZ, 0xc0, !PT ;  /* 0x0000008000057812 */ /* 0x000fe200078ec0ff */
[----:B------:R-:W-:Y:S01]  /*5040*/  IMAD R20, R21, 0x10, R2 ;  /* 0x0000001015147824 */ /* 0x000fe200078e0202 */
[----:B------:R-:W-:-:S04]  /*5050*/  DEPBAR.LE SB0, 0x1 ;  /* 0x000080400000791a */ /* 0x000fc80000000000 */
[----:B------:R-:W-:Y:S01]  /*5060*/  LEA.HI R5, R5, R0, RZ, 0x19 ;  /* 0x0000000005057211 */ /* 0x000fe200078fc8ff */
[----:B------:R-:W-:Y:S01]  /*5070*/  IMAD.U32 R0, R20, 0x20, R3 ;  /* 0x0000002014007824 */ /* 0x000fe200078e0003 */
[----:B------:R-:W-:Y:S01]  /*5080*/  PRMT R15, R15, 0x5432, R15 ;  /* 0x000054320f0f7816 */ /* 0x000fe2000000000f */
[----:B------:R-:W1:Y:S01]  /*5090*/  S2UR UR10, SR_CTAID.X ;  /* 0x00000000000a79c3 */ /* 0x000e620000002500 */
[----:B------:R-:W-:Y:S01]  /*50a0*/  PRMT R14, R14, 0x5432, R14 ;  /* 0x000054320e0e7816 */ /* 0x000fe2000000000e */
[----:B------:R-:W-:Y:S01]  /*50b0*/  IMAD.SHL.U32 R5, R5, 0x20, RZ ;  /* 0x0000002005057824 */ /* 0x000fe200078e00ff */
[----:B------:R-:W-:Y:S01]  /*50c0*/  IADD3 R0, R0, UR7, R0 ;  /* 0x0000000700007c10 */ /* 0x000fe2000fffe000 */
[----:B------:R-:W-:Y:S01]  /*50d0*/  UISETP.NE.AND UP0, UPT, UR55, 0x4, UPT ;  /* 0x000000043700788c */ /* 0x000fe2000bf05270 */
[----:B------:R-:W-:Y:S01]  /*50e0*/  PRMT R13, R13, 0x5432, R13 ;  /* 0x000054320d0d7816 */ /* 0x000fe2000000000d */
[----:B------:R-:W-:Y:S01]  /*50f0*/  ULDC UR4, c[0x0][0x600] ;  /* 0x0001800000047ab9 */ /* 0x000fe20000000800 */
[----:B------:R-:W-:Y:S01]  /*5100*/  LOP3.LUT R2, R5, 0xc0, RZ, 0xc0, !PT ;  /* 0x000000c005027812 */ /* 0x000fe200078ec0ff */
[----:B------:R-:W-:Y:S01]  /*5110*/  VIADD R0, R0, 0x6800 ;  /* 0x0000680000007836 */ /* 0x000fe20000000000 */
[----:B------:R-:W-:Y:S01]  /*5120*/  PRMT R12, R12, 0x5432, R12 ;  /* 0x000054320c0c7816 */ /* 0x000fe2000000000c */
[----:B------:R-:W-:Y:S01]  /*5130*/  FMUL R21, R34, UR4 ;  /* 0x0000000422157c20 */ /* 0x000fe20008400000 */
[----:B------:R-:W-:Y:S01]  /*5140*/  PRMT R11, R11, 0x5432, R11 ;  /* 0x000054320b0b7816 */ /* 0x000fe2000000000b */
[----:B------:R-:W-:Y:S01]  /*5150*/  IMAD.IADD R2, R3, 0x1, R2 ;  /* 0x0000000103027824 */ /* 0x000fe200078e0202 */
[----:B------:R-:W-:Y:S01]  /*5160*/  SHF.R.U32.HI R5, RZ, 0x3, R0 ;  /* 0x00000003ff057819 */ /* 0x000fe20000011600 */
[----:B------:R-:W2:Y:S01]  /*5170*/  S2UR UR11, SR_CTAID.Y ;  /* 0x00000000000b79c3 */ /* 0x000ea20000002600 */
[----:B------:R-:W-:Y:S01]  /*5180*/  PRMT R10, R10, 0x5432, R10 ;  /* 0x000054320a0a7816 */ /* 0x000fe2000000000a */
[----:B------:R-:W-:Y:S01]  /*5190*/  FMUL R25, R25, UR4 ;  /* 0x0000000419197c20 */ /* 0x000fe20008400000 */
[----:B------:R-:W-:Y:S01]  /*51a0*/  LOP3.LUT P0, RZ, R2, 0x80, RZ, 0xc0, !PT ;  /* 0x0000008002ff7812 */ /* 0x000fe2000780c0ff */
[----:B------:R-:W-:Y:S01]  /*51b0*/  FMUL R29, R29, UR4 ;  /* 0x000000041d1d7c20 */ /* 0x000fe20008400000 */
[----:B------:R-:W-:Y:S01]  /*51c0*/  LOP3.LUT R4, R0, 0x30, R5, 0x78, !PT ;  /* 0x0000003000047812 */ /* 0x000fe200078e7805 */
[----:B------:R-:W-:Y:S01]  /*51d0*/  IMAD.MOV.U32 R5, RZ, RZ, RZ ;  /* 0x000000ffff057224 */ /* 0x000fe200078e00ff */
[----:B------:R-:W-:Y:S01]  /*51e0*/  PLOP3.LUT P3, PT, PT, PT, UP0, 0x80, 0x0 ;  /* 0x000000000000781c */ /* 0x000fe20003f6f008 */
[----:B------:R-:W3:Y:S01]  /*51f0*/  S2UR UR12, SR_CTAID.Z ;  /* 0x00000000000c79c3 */ /* 0x000ee20000002700 */
[C---:B------:R-:W-:Y:S01]  /*5200*/  IADD3 R6, P1, R4.reuse, 0x2000, RZ ;  /* 0x0000200004067810 */ /* 0x040fe20007f3e0ff */
[----:B------:R-:W-:Y:S01]  /*5210*/  VIADD R0, R4, 0x20 ;  /* 0x0000002004007836 */ /* 0x000fe20000000000 */
[----:B------:R-:W-:-:S05]  /*5220*/  MOV R2, R4 ;  /* 0x0000000400027202 */ /* 0x000fca0000000f00 */
[----:B------:R-:W-:Y:S01]  /*5230*/  BAR.SYNC.DEFER_BLOCKING 0x1, 0x100 ;  /* 0x0044000000007b1d */ /* 0x000fe20000010000 */
[----:B------:R-:W-:Y:S01]  /*5240*/  FMUL R32, R32, UR4 ;  /* 0x0000000420207c20 */ /* 0x000fe20008400000 */
[----:B------:R-:W-:Y:S02]  /*5250*/  IMAD.X R7, RZ, RZ, RZ, P1 ;  /* 0x000000ffff077224 */ /* 0x000fe400008e06ff */
[----:B------:R-:W-:Y:S01]  /*5260*/  FMUL R33, R33, UR4 ;  /* 0x0000000421217c20 */ /* 0x000fe20008400000 */
[C---:B------:R-:W-:Y:S01]  /*5270*/  @P0 VIADD R0, R4.reuse, 0xffffffe0 ;  /* 0xffffffe004000836 */ /* 0x040fe20000000000 */
[----:B------:R-:W-:Y:S01]  /*5280*/  IADD3 R8, P0, R4, 0x4000, RZ ;  /* 0x0000400004087810 */ /* 0x000fe20007f1e0ff */
[----:B------:R-:W-:Y:S01]  /*5290*/  FMUL R22, R36, UR4 ;  /* 0x0000000424167c20 */ /* 0x000fe20008400000 */
[----:B------:R-:W-:Y:S01]  /*52a0*/  MOV R17, R6 ;  /* 0x0000000600117202 */ /* 0x000fe20000000f00 */
[----:B------:R-:W-:Y:S01]  /*52b0*/  IMAD.MOV.U32 R4, RZ, RZ, R0 ;  /* 0x000000ffff047224 */ /* 0x000fe200078e0000 */
[----:B------:R-:W-:Y:S01]  /*52c0*/  IADD3 R6, P1, R0, 0x4000, RZ ;  /* 0x0000400000067810 */ /* 0x000fe20007f3e0ff */
[----:B------:R-:W-:-:S02]  /*52d0*/  IMAD.X R9, RZ, RZ, RZ, P0 ;  /* 0x000000ffff097224 */ /* 0x000fc400000e06ff */
[----:B------:R-:W-:Y:S01]  /*52e0*/  FMUL R37, R37, UR4 ;  /* 0x0000000425257c20 */ /* 0x000fe20008400000 */
[----:B------:R-:W-:Y:S01]  /*52f0*/  FMUL R23, R38, UR4 ;  /* 0x0000000426177c20 */ /* 0x000fe20008400000 */
[----:B------:R-:W-:Y:S01]  /*5300*/  MOV R16, R4 ;  /* 0x0000000400107202 */ /* 0x000fe20000000f00 */
[----:B------:R-:W-:Y:S01]  /*5310*/  IMAD.X R7, RZ, RZ, RZ, P1 ;  /* 0x000000ffff077224 */ /* 0x000fe200008e06ff */
[----:B------:R-:W-:Y:S01]  /*5320*/  IADD3 R4, P0, R0, 0x2000, RZ ;  /* 0x0000200000047810 */ /* 0x000fe20007f1e0ff */
[----:B------:R-:W-:Y:S01]  /*5330*/  FMUL R40, R40, UR4 ;  /* 0x0000000428287c20 */ /* 0x000fe20008400000 */
[----:B------:R-:W-:Y:S01]  /*5340*/  MOV R18, R8 ;  /* 0x0000000800127202 */ /* 0x000fe20000000f00 */
[----:B------:R-:W-:Y:S01]  /*5350*/  FMUL R41, R41, UR4 ;  /* 0x0000000429297c20 */ /* 0x000fe20008400000 */
[----:B------:R-:W-:Y:S01]  /*5360*/  PRMT R9, R82, 0x5432, R82 ;  /* 0x0000543252097816 */ /* 0x000fe20000000052 */
[----:B------:R-:W-:Y:S01]  /*5370*/  IMAD.X R5, RZ, RZ, RZ, P0 ;  /* 0x000000ffff057224 */ /* 0x000fe200000e06ff */
[----:B------:R-:W-:Y:S01]  /*5380*/  PRMT R8, R80, 0x5432, R80 ;  /* 0x0000543250087816 */ /* 0x000fe20000000050 */
[----:B------:R-:W-:Y:S01]  /*5390*/  FMUL R45, R45, UR4 ;  /* 0x000000042d2d7c20 */ /* 0x000fe20008400000 */
[----:B------:R-:W-:Y:S01]  /*53a0*/  FMUL R19, R46, UR4 ;  /* 0x000000042e137c20 */ /* 0x000fe20008400000 */
[----:B------:R4:W-:Y:S01]  /*53b0*/  STSM.16.M88.4 [R2], R12 ;  /* 0x0000000c02007844 */ /* 0x0009e20000000200 */
[----:B------:R-:W-:Y:S01]  /*53c0*/  MOV R0, R4 ;  /* 0x0000000400007202 */ /* 0x000fe20000000f00 */
[----:B------:R-:W-:Y:S01]  /*53d0*/  FMUL R34, R47, UR4 ;  /* 0x000000042f227c20 */ /* 0x000fe20008400000 */
[----:B------:R-:W-:Y:S01]  /*53e0*/  PRMT R5, R98, 0x5432, R98 ;  /* 0x0000543262057816 */ /* 0x000fe20000000062 */
[----:B------:R5:W-:Y:S01]  /*53f0*/  STSM.16.M88.4 [R16], R8 ;  /* 0x0000000810007844 */ /* 0x000be20000000200 */
[----:B------:R-:W-:Y:S01]  /*5400*/  PRMT R4, R96, 0x5432, R96 ;  /* 0x0000543260047816 */ /* 0x000fe20000000060 */
[----:B------:R-:W-:Y:S01]  /*5410*/  FMUL R48, R48, UR4 ;  /* 0x0000000430307c20 */ /* 0x000fe20008400000 */
        /* <DEDUP_REMOVED lines=9> */
[----:B----4-:R-:W-:Y:S01]  /*54b0*/  MOV R2, R6 ;  /* 0x0000000600027202 */ /* 0x010fe20000000f00 */
[----:B------:R-:W-:Y:S01]  /*54c0*/  FMUL R14, R28, UR4 ;  /* 0x000000041c0e7c20 */ /* 0x000fe20008400000 */
[----:B------:R-:W-:Y:S01]  /*54d0*/  PRMT R7, R102, 0x5432, R102 ;  /* 0x0000543266077816 */ /* 0x000fe20000000066 */
[----:B------:R-:W-:Y:S01]  /*54e0*/  FMUL R15, R30, UR4 ;  /* 0x000000041e0f7c20 */ /* 0x000fe20008400000 */
[----:B-----5:R-:W-:Y:S01]  /*54f0*/  PRMT R11, R94, 0x5432, R94 ;  /* 0x000054325e0b7816 */ /* 0x020fe2000000005e */
[----:B------:R-:W-:Y:S01]  /*5500*/  FMUL R12, R24, UR4 ;  /* 0x00000004180c7c20 */ /* 0x000fe20008400000 */
[----:B------:R-:W-:Y:S01]  /*5510*/  PRMT R10, R92, 0x5432, R92 ;  /* 0x000054325c0a7816 */ /* 0x000fe2000000005c */
[----:B------:R-:W-:Y:S01]  /*5520*/  FMUL R13, R26, UR4 ;  /* 0x000000041a0d7c20 */ /* 0x000fe20008400000 */
[----:B------:R-:W-:Y:S01]  /*5530*/  PRMT R9, R90, 0x5432, R90 ;  /* 0x000054325a097816 */ /* 0x000fe2000000005a */
[----:B------:R-:W-:Y:S01]  /*5540*/  FMUL R16, R35, UR4 ;  /* 0x0000000423107c20 */ /* 0x000fe20008400000 */
[----:B------:R-:W-:Y:S01]  /*5550*/  PRMT R8, R88, 0x5432, R88 ;  /* 0x0000543258087816 */ /* 0x000fe20000000058 */
[----:B------:R-:W-:Y:S01]  /*5560*/  FMUL R28, R39, UR4 ;  /* 0x00000004271c7c20 */ /* 0x000fe20008400000 */
[----:B------:R-:W-:Y:S01]  /*5570*/  PRMT R6, R100, 0x5432, R100 ;  /* 0x0000543264067816 */ /* 0x000fe20000000064 */
[----:B------:R-:W-:Y:S01]  /*5580*/  FMUL R30, R43, UR4 ;  /* 0x000000042b1e7c20 */ /* 0x000fe20008400000 */
[----:B------:R-:W-:Y:S01]  /*5590*/  FMUL R58, R58, UR4 ;  /* 0x000000043a3a7c20 */ /* 0x000fe20008400000 */
[----:B------:R4:W-:Y:S01]  /*55a0*/  STSM.16.M88.4 [R17], R8 ;  /* 0x0000000811007844 */ /* 0x0009e20000000200 */
[----:B------:R-:W-:Y:S01]  /*55b0*/  FMUL R59, R59, UR4 ;  /* 0x000000043b3b7c20 */ /* 0x000fe20008400000 */
[----:B------:R-:W-:Y:S01]  /*55c0*/  FMUL R60, R60, UR4 ;  /* 0x000000043c3c7c20 */ /* 0x000fe20008400000 */
[----:B------:R-:W-:Y:S01]  /*55d0*/  FMUL R61, R61, UR4 ;  /* 0x000000043d3d7c20 */ /* 0x000fe20008400000 */
[----:B------:R5:W-:Y:S01]  /*55e0*/  STSM.16.M88.4 [R0], R4 ;  /* 0x0000000400007844 */ /* 0x000be20000000200 */
[----:B------:R-:W-:Y:S01]  /*55f0*/  FMUL R62, R62, UR4 ;  /* 0x000000043e3e7c20 */ /* 0x000fe20008400000 */
[----:B------:R-:W-:Y:S01]  /*5600*/  FMUL R63, R63, UR4 ;  /* 0x000000043f3f7c20 */ /* 0x000fe20008400000 */
[----:B------:R-:W-:Y:S01]  /*5610*/  FMUL R64, R64, UR4 ;  /* 0x0000000440407c20 */ /* 0x000fe20008400000 */
[----:B------:R-:W-:Y:S01]  /*5620*/  FMUL R65, R65, UR4 ;  /* 0x0000000441417c20 */ /* 0x000fe20008400000 */
[----:B------:R-:W-:Y:S01]  /*5630*/  FMUL R66, R66, UR4 ;  /* 0x0000000442427c20 */ /* 0x000fe20008400000 */
[----:B-1----:R-:W-:Y:S01]  /*5640*/  USHF.L.U32 UR10, UR10, 0x7, URZ ;  /* 0x000000070a0a7899 */ /* 0x002fe2000800063f */
[----:B------:R-:W-:Y:S01]  /*5650*/  FMUL R67, R67, UR4 ;  /* 0x0000000443437c20 */ /* 0x000fe20008400000 */
[----:B------:R-:W-:Y:S01]  /*5660*/  FMUL R68, R68, UR4 ;  /* 0x0000000444447c20 */ /* 0x000fe20008400000 */
[----:B------:R-:W-:Y:S01]  /*5670*/  FMUL R69, R69, UR4 ;  /* 0x0000000445457c20 */ /* 0x000fe20008400000 */
[----:B------:R-:W-:Y:S01]  /*5680*/  FMUL R70, R70, UR4 ;  /* 0x0000000446467c20 */ /* 0x000fe20008400000 */
[----:B------:R-:W-:Y:S01]  /*5690*/  FMUL R71, R71, UR4 ;  /* 0x0000000447477c20 */ /* 0x000fe20008400000 */
[----:B----4-:R-:W-:Y:S01]  /*56a0*/  FMUL R8, R27, UR4 ;  /* 0x000000041b087c20 */ /* 0x010fe20008400000 */
[----:B------:R-:W-:Y:S01]  /*56b0*/  FMUL R17, R42, UR4 ;  /* 0x000000042a117c20 */ /* 0x000fe20008400000 */
[----:B-----5:R-:W-:Y:S01]  /*56c0*/  PRMT R7, R110, 0x5432, R110 ;  /* 0x000054326e077816 */ /* 0x020fe2000000006e */
[----:B------:R-:W-:Y:S01]  /*56d0*/  FMUL R0, R31, UR4 ;  /* 0x000000041f007c20 */ /* 0x000fe20008400000 */
[----:B------:R-:W-:-:S02]  /*56e0*/  PRMT R6, R108, 0x5432, R108 ;  /* 0x000054326c067816 */ /* 0x000fc4000000006c */
[----:B------:R-:W-:Y:S02]  /*56f0*/  PRMT R5, R106, 0x5432, R106 ;  /* 0x000054326a057816 */ /* 0x000fe4000000006a */
[----:B------:R-:W-:-:S05]  /*5700*/  PRMT R4, R104, 0x5432, R104 ;  /* 0x0000543268047816 */ /* 0x000fca0000000068 */
[----:B------:R1:W-:Y:S02]  /*5710*/  STSM.16.M88.4 [R18], R4 ;  /* 0x0000000412007844 */ /* 0x0003e40000000200 */
[----:B-1----:R-:W-:Y:S01]  /*5720*/  PRMT R7, R118, 0x5432, R118 ;  /* 0x0000543276077816 */ /* 0x002fe20000000076 */
[----:B------:R-:W-:Y:S01]  /*5730*/  FMUL R18, R44, UR4 ;  /* 0x000000042c127c20 */ /* 0x000fe20008400000 */
[----:B------:R-:W-:Y:S02]  /*5740*/  PRMT R6, R116, 0x5432, R116 ;  /* 0x0000543274067816 */ /* 0x000fe40000000074 */
[----:B------:R-:W-:Y:S02]  /*5750*/  PRMT R5, R114, 0x5432, R114 ;  /* 0x0000543272057816 */ /* 0x000fe40000000072 */
[----:B------:R-:W-:-:S05]  /*5760*/  PRMT R4, R112, 0x5432, R112 ;  /* 0x0000543270047816 */ /* 0x000fca0000000070 */
[----:B------:R1:W-:Y:S01]  /*5770*/  STSM.16.M88.4 [R2], R4 ;  /* 0x0000000402007844 */ /* 0x0003e20000000200 */
[----:B------:R4:W-:Y:S06]  /*5780*/  MEMBAR.ALL.CTA ;  /* 0x0000000000007992 */ /* 0x0009ec0000008000 */
[----:B----4-:R-:W4:Y:S02]  /*5790*/  FENCE.VIEW.ASYNC.S ;  /* 0x00000000000073c6 */ /* 0x010f240000000000 */
[----:B----4-:R-:W-:Y:S06]  /*57a0*/  BAR.SYNC.DEFER_BLOCKING 0x1, 0x100 ;  /* 0x0044000000007b1d */ /* 0x010fec0000010000 */
[----:B--23--:R-:W-:Y:S05]  /*57b0*/  @P3 BRA `(.L_x_22) ;  /* 0x0000000000443947 */ /* 0x00cfea0003800000 */
[----:B------:R-:W-:Y:S01]  /*57c0*/  ULDC.64 UR4, c[0x0][0x198] ;  /* 0x0000660000047ab9 */ /* 0x000fe20000000a00 */
[----:B------:R-:W-:Y:S02]  /*57d0*/  UIADD3 UR8, UR7, 0x6800, URZ ;  /* 0x0000680007087890 */ /* 0x000fe4000fffe03f */
[----:B------:R-:W-:Y:S02]  /*57e0*/  UIADD3 UR14, UP0, UR4, 0x2f0, URZ ;  /* 0x000002f0040e7890 */ /* 0x000fe4000ff1e03f */
[----:B------:R-:W-:Y:S02]  /*57f0*/  UIADD3 UR6, UR7, 0xa800, URZ ;  /* 0x0000a80007067890 */ /* 0x000fe4000fffe03f */
[----:B------:R-:W-:Y:S02]  /*5800*/  UIADD3.X UR15, URZ, UR5, URZ, UP0, !UPT ;  /* 0x000000053f0f7290 */ /* 0x000fe400087fe43f */
[----:B------:R-:W-:Y:S01]  /*5810*/  UIADD3 UR5, UR7, 0x8800, URZ ;  /* 0x0000880007057890 */ /* 0x000fe2000fffe03f */
[----:B------:R-:W-:Y:S01]  /*5820*/  UMOV UR9, URZ ;  /* 0x0000003f00097c82 */ /* 0x000fe20008000000 */
[----:B------:R-:W-:-:S05]  /*5830*/  UMOV UR4, 0x20 ;  /* 0x0000002000047882 */ /* 0x000fca0000000000 */
[----:B------:R2:W-:Y:S02]  /*5840*/  UTMASTG.4D [UR8], [UR14], desc[URZ] ;  /* 0x00003f080e0073b5 */ /* 0x0005e40008019000 */
[----:B--2---:R-:W-:Y:S01]  /*5850*/  UMOV UR8, UR5 ;  /* 0x0000000500087c82 */ /* 0x004fe20008000000 */
[----:B------:R-:W-:Y:S01]  /*5860*/  UMOV UR9, UR4 ;  /* 0x0000000400097c82 */ /* 0x000fe20008000000 */
[----:B------:R-:W-:Y:S01]  /*5870*/  UMOV UR4, 0x40 ;  /* 0x0000004000047882 */ /* 0x000fe20000000000 */
[----:B------:R2:W-:Y:S02]  /*5880*/  UTMASTG.4D [UR8], [UR14], desc[URZ] ;  /* 0x00003f080e0073b5 */ /* 0x0005e40008019000 */
[----:B--2---:R-:W-:Y:S01]  /*5890*/  UMOV UR8, UR6 ;  /* 0x0000000600087c82 */ /* 0x004fe20008000000 */
[----:B------:R-:W-:Y:S02]  /*58a0*/  UMOV UR9, UR4 ;  /* 0x0000000400097c82 */ /* 0x000fe40008000000 */
[----:B------:R2:W-:Y:S02]  /*58b0*/  UTMASTG.4D [UR8], [UR14], desc[URZ] ;  /* 0x00003f080e0073b5 */ /* 0x0005e40008019000 */
[----:B--2---:R0:W-:Y:S02]  /*58c0*/  UTMACMDFLUSH ;  /* 0x00000000000079b7 */ /* 0x0041e40000000000 */
.L_x_22:
[----:B------:R-:W-:Y:S01]  /*58d0*/  IMAD.U32 R3, R20, 0x10, R3 ;  /* 0x0000001014037824 */ /* 0x000fe200078e0003 */
[----:B------:R-:W-:-:S04]  /*58e0*/  DEPBAR.LE SB0, 0x1 ;  /* 0x000080400000791a */ /* 0x000fc80000000000 */
[----:B------:R-:W-:Y:S02]  /*58f0*/  IADD3 R3, R3, UR7, R3 ;  /* 0x0000000703037c10 */ /* 0x000fe4000fffe003 */
[----:B------:R-:W-:Y:S02]  /*5900*/  F2FP.BF16.F32.PACK_AB R13, R8, R13 ;  /* 0x0000000d080d723e */ /* 0x000fe400000010ff */
[----:B------:R-:W-:Y:S01]  /*5910*/  F2FP.BF16.F32.PACK_AB R15, R0, R15 ;  /* 0x0000000f000f723e */ /* 0x000fe200000010ff */
[----:B------:R-:W-:Y:S01]  /*5920*/  VIADD R3, R3, 0xc800 ;  /* 0x0000c80003037836 */ /* 0x000fe20000000000 */
[----:B------:R-:W-:Y:S02]  /*5930*/  F2FP.BF16.F32.PACK_AB R14, R29, R14 ;  /* 0x0000000e1d0e723e */ /* 0x000fe400000010ff */
[----:B------:R-:W-:Y:S02]  /*5940*/  F2FP.BF16.F32.PACK_AB R12, R25, R12 ;  /* 0x0000000c190c723e */ /* 0x000fe400000010ff */
[----:B-1----:R-:W-:-:S02]  /*5950*/  SHF.R.U32.HI R2, RZ, 0x3, R3 ;  /* 0x00000003ff027819 */ /* 0x002fc40000011603 */
[----:B------:R-:W-:Y:S02]  /*5960*/  F2FP.BF16.F32.PACK_AB R23, R28, R23 ;  /* 0x000000171c17723e */ /* 0x000fe400000010ff */
[----:B------:R-:W-:Y:S01]  /*5970*/  LOP3.LUT R2, R3, 0x10, R2, 0x78, !PT ;  /* 0x0000001003027812 */ /* 0x000fe200078e7802 */
[----:B------:R-:W-:Y:S01]  /*5980*/  IMAD.MOV.U32 R3, RZ, RZ, RZ ;  /* 0x000000ffff037224 */ /* 0x000fe200078e00ff */
[----:B------:R-:W-:Y:S02]  /*5990*/  F2FP.BF16.F32.PACK_AB R22, R37, R22 ;  /* 0x000000162516723e */ /* 0x000fe400000010ff */
[C---:B------:R-:W-:Y:S02]  /*59a0*/  IADD3 R4, P0, R2.reuse, 0x1000, RZ ;  /* 0x0000100002047810 */ /* 0x040fe40007f1e0ff */
[C---:B------:R-:W-:Y:S02]  /*59b0*/  IADD3 R6, P1, R2.reuse, 0x2000, RZ ;  /* 0x0000200002067810 */ /* 0x040fe40007f3e0ff */
[C---:B------:R-:W-:Y:S01]  /*59c0*/  IADD3 R10, P2, R2.reuse, 0x4000, RZ ;  /* 0x00004000020a7810 */ /* 0x040fe20007f5e0ff */
[----:B------:R-:W-:Y:S01]  /*59d0*/  IMAD.X R5, RZ, RZ, RZ, P0 ;  /* 0x000000ffff057224 */ /* 0x000fe200000e06ff */
[C---:B------:R-:W-:Y:S01]  /*59e0*/  IADD3 R8, P0, R2.reuse, 0x3000, RZ ;  /* 0x0000300002087810 */ /* 0x040fe20007f1e0ff */
[----:B------:R-:W-:Y:S01]  /*59f0*/  IMAD.X R7, RZ, RZ, RZ, P1 ;  /* 0x000000ffff077224 */ /* 0x000fe200008e06ff */
[----:B------:R-:W-:Y:S01]  /*5a00*/  MOV R0, R2 ;  /* 0x0000000200007202 */ /* 0x000fe20000000f00 */
[----:B------:R-:W-:Y:S01]  /*5a10*/  BAR.SYNC.DEFER_BLOCKING 0x1, 0x100 ;  /* 0x0044000000007b1d */ /* 0x000fe20000010000 */
[----:B------:R-:W-:Y:S01]  /*5a20*/  IADD3 R2, P1, R2, 0x5000, RZ ;  /* 0x0000500002027810 */ /* 0x000fe20007f3e0ff */
[----:B------:R-:W-:Y:S01]  /*5a30*/  IMAD.X R9, RZ, RZ, RZ, P0 ;  /* 0x000000ffff097224 */ /* 0x000fe200000e06ff */
[----:B------:R-:W-:Y:S01]  /*5a40*/  MOV R24, R4 ;  /* 0x0000000400187202 */ /* 0x000fe20000000f00 */
[----:B------:R-:W-:Y:S01]  /*5a50*/  IMAD.X R11, RZ, RZ, RZ, P2 ;  /* 0x000000ffff0b7224 */ /* 0x000fe200010e06ff */
[----:B------:R-:W-:Y:S01]  /*5a60*/  F2FP.BF16.F32.PACK_AB R21, R16, R21 ;  /* 0x000000151015723e */ /* 0x000fe200000010ff */
[----:B------:R-:W-:Y:S01]  /*5a70*/  IMAD.X R3, RZ, RZ, RZ, P1 ;  /* 0x000000ffff037224 */ /* 0x000fe200008e06ff */
[----:B------:R-:W-:-:S02]  /*5a80*/  F2FP.BF16.F32.PACK_AB R20, R33, R32 ;  /* 0x000000202114723e */ /* 0x000fc400000010ff */
[----:B------:R-:W-:Y:S02]  /*5a90*/  MOV R25, R6 ;  /* 0x0000000600197202 */ /* 0x000fe40000000f00 */
[----:B------:R-:W-:Y:S02]  /*5aa0*/  F2FP.BF16.F32.PACK_AB R19, R34, R19 ;  /* 0x000000132213723e */ /* 0x000fe400000010ff */
[----:B------:R-:W-:Y:S02]  /*5ab0*/  F2FP.BF16.F32.PACK_AB R18, R45, R18 ;  /* 0x000000122d12723e */ /* 0x000fe400000010ff */
[----:B------:R-:W-:Y:S02]  /*5ac0*/  F2FP.BF16.F32.PACK_AB R17, R30, R17 ;  /* 0x000000111e11723e */ /* 0x000fe400000010ff */
[----:B------:R-:W-:Y:S02]  /*5ad0*/  F2FP.BF16.F32.PACK_AB R16, R41, R40 ;  /* 0x000000282910723e */ /* 0x000fe400000010ff */
[----:B------:R-:W-:-:S02]  /*5ae0*/  MOV R26, R8 ;  /* 0x00000008001a7202 */ /* 0x000fc40000000f00 */
[----:B------:R-:W-:Y:S02]  /*5af0*/  F2FP.BF16.F32.PACK_AB R9, R59, R58 ;  /* 0x0000003a3b09723e */ /* 0x000fe400000010ff */
[----:B------:R-:W-:Y:S01]  /*5b00*/  F2FP.BF16.F32.PACK_AB R8, R57, R56 ;  /* 0x000000383908723e */ /* 0x000fe200000010ff */
[----:B------:R1:W-:Y:S01]  /*5b10*/  STSM.16.M88.4 [R0], R12 ;  /* 0x0000000c00007844 */ /* 0x0003e20000000200 */
[----:B------:R-:W-:Y:S02]  /*5b20*/  MOV R2, R2 ;  /* 0x0000000200027202 */ /* 0x000fe40000000f00 */
[----:B------:R-:W-:Y:S01]  /*5b30*/  F2FP.BF16.F32.PACK_AB R7, R71, R70 ;  /* 0x000000464707723e */ /* 0x000fe200000010ff */
[----:B------:R2:W-:Y:S01]  /*5b40*/  STSM.16.M88.4 [R24], R20 ;  /* 0x0000001418007844 */ /* 0x0005e20000000200 */
[----:B------:R-:W-:Y:S02]  /*5b50*/  F2FP.BF16.F32.PACK_AB R6, R69, R68 ;  /* 0x000000444506723e */ /* 0x000fe400000010ff */
[----:B------:R-:W-:Y:S01]  /*5b60*/  F2FP.BF16.F32.PACK_AB R5, R67, R66 ;  /* 0x000000424305723e */ /* 0x000fe200000010ff */
[----:B------:R2:W-:Y:S01]  /*5b70*/  STSM.16.M88.4 [R25], R16 ;  /* 0x0000001019007844 */ /* 0x0005e20000000200 */
[----:B------:R-:W-:-:S02]  /*5b80*/  F2FP.BF16.F32.PACK_AB R4, R65, R64 ;  /* 0x000000404104723e */ /* 0x000fc400000010ff */
[----:B-1----:R-:W-:Y:S02]  /*5b90*/  MOV R0, R10 ;  /* 0x0000000a00007202 */ /* 0x002fe40000000f00 */
[----:B------:R-:W-:Y:S02]  /*5ba0*/  F2FP.BF16.F32.PACK_AB R15, R55, R54 ;  /* 0x00000036370f723e */ /* 0x000fe400000010ff */
[----:B------:R-:W-:Y:S02]  /*5bb0*/  F2FP.BF16.F32.PACK_AB R14, R53, R52 ;  /* 0x00000034350e723e */ /* 0x000fe400000010ff */
[----:B------:R-:W-:Y:S02]  /*5bc0*/  F2FP.BF16.F32.PACK_AB R13, R51, R50 ;  /* 0x00000032330d723e */ /* 0x000fe400000010ff */
[----:B------:R-:W-:Y:S02]  /*5bd0*/  F2FP.BF16.F32.PACK_AB R12, R49, R48 ;  /* 0x00000030310c723e */ /* 0x000fe400000010ff */
[----:B------:R-:W-:-:S02]  /*5be0*/  F2FP.BF16.F32.PACK_AB R11, R63, R62 ;  /* 0x0000003e3f0b723e */ /* 0x000fc400000010ff */
[----:B------:R-:W-:Y:S01]  /*5bf0*/  F2FP.BF16.F32.PACK_AB R10, R61, R60 ;  /* 0x0000003c3d0a723e */ /* 0x000fe200000010ff */
[----:B------:R2:W-:Y:S04]  /*5c00*/  STSM.16.M88.4 [R26], R12 ;  /* 0x0000000c1a007844 */ /* 0x0005e80000000200 */
[----:B------:R2:W-:Y:S04]  /*5c10*/  STSM.16.M88.4 [R0], R8 ;  /* 0x0000000800007844 */ /* 0x0005e80000000200 */
[----:B------:R2:W-:Y:S01]  /*5c20*/  STSM.16.M88.4 [R2], R4 ;  /* 0x0000000402007844 */ /* 0x0005e20000000200 */
[----:B------:R1:W-:Y:S06]  /*5c30*/  MEMBAR.ALL.CTA ;  /* 0x0000000000007992 */ /* 0x0003ec0000008000 */
[----:B-1----:R-:W1:Y:S02]  /*5c40*/  FENCE.VIEW.ASYNC.S ;  /* 0x00000000000073c6 */ /* 0x002e640000000000 */
[----:B-1----:R-:W-:Y:S06]  /*5c50*/  BAR.SYNC.DEFER_BLOCKING 0x1, 0x100 ;  /* 0x0044000000007b1d */ /* 0x002fec0000010000 */
[----:B------:R-:W-:Y:S05]  /*5c60*/  @P3 EXIT ;  /* 0x000000000000394d */ /* 0x000fea0003800000 */
[----:B------:R-:W-:Y:S01]  /*5c70*/  ULDC.64 UR14, c[0x0][0x198] ;  /* 0x00006600000e7ab9 */ /* 0x000fe20000000a00 */
[----:B------:R-:W-:Y:S02]  /*5c80*/  UIADD3 UR8, UR7, 0xc800, URZ ;  /* 0x0000c80007087890 */ /* 0x000fe4000fffe03f */
[----:B------:R-:W-:Y:S02]  /*5c90*/  UIADD3 UR14, UP0, UR14, 0x270, URZ ;  /* 0x000002700e0e7890 */ /* 0x000fe4000ff1e03f */
[----:B------:R-:W-:Y:S02]  /*5ca0*/  UIADD3 UR6, UR7, 0xd800, URZ ;  /* 0x0000d80007067890 */ /* 0x000fe4000fffe03f */
[----:B------:R-:W-:Y:S02]  /*5cb0*/  UIADD3.X UR15, URZ, UR15, URZ, UP0, !UPT ;  /* 0x0000000f3f0f7290 */ /* 0x000fe400087fe43f */
[----:B------:R-:W-:Y:S01]  /*5cc0*/  UIADD3 UR13, UR7, 0xe800, URZ ;  /* 0x0000e800070d7890 */ /* 0x000fe2000fffe03f */
[----:B------:R-:W-:Y:S01]  /*5cd0*/  UMOV UR9, URZ ;  /* 0x0000003f00097c82 */ /* 0x000fe20008000000 */
[----:B------:R-:W-:Y:S01]  /*5ce0*/  UMOV UR4, 0x10 ;  /* 0x0000001000047882 */ /* 0x000fe20000000000 */
[----:B------:R-:W-:Y:S01]  /*5cf0*/  UIADD3 UR17, UR7, 0xf800, URZ ;  /* 0x0000f80007117890 */ /* 0x000fe2000fffe03f */
[----:B------:R-:W-:-:S03]  /*5d00*/  UMOV UR16, 0x20 ;  /* 0x0000002000107882 */ /* 0x000fc60000000000 */
[----:B------:R1:W-:Y:S01]  /*5d10*/  UTMASTG.4D [UR8], [UR14], desc[URZ] ;  /* 0x00003f080e0073b5 */ /* 0x0003e20008019000 */
[----:B------:R-:W-:Y:S01]  /*5d20*/  UMOV UR5, 0x30 ;  /* 0x0000003000057882 */ /* 0x000fe20000000000 */
[----:B-1----:R-:W-:Y:S01]  /*5d30*/  UMOV UR8, UR6 ;  /* 0x0000000600087c82 */ /* 0x002fe20008000000 */
[----:B------:R-:W-:Y:S01]  /*5d40*/  UMOV UR9, UR4 ;  /* 0x0000000400097c82 */ /* 0x000fe20008000000 */
[----:B------:R-:W-:Y:S01]  /*5d50*/  UIADD3 UR4, UR7, 0x10800, URZ ;  /* 0x0001080007047890 */ /* 0x000fe2000fffe03f */
[----:B------:R1:W-:Y:S01]  /*5d60*/  UTMASTG.4D [UR8], [UR14], desc[URZ] ;  /* 0x00003f080e0073b5 */ /* 0x0003e20008019000 */
[----:B------:R-:W-:Y:S01]  /*5d70*/  UIADD3 UR6, UR7, 0x11800, URZ ;  /* 0x0001180007067890 */ /* 0x000fe2000fffe03f */
[----:B-1----:R-:W-:Y:S01]  /*5d80*/  UMOV UR8, UR13 ;  /* 0x0000000d00087c82 */ /* 0x002fe20008000000 */
[----:B------:R-:W-:Y:S02]  /*5d90*/  UMOV UR9, UR16 ;  /* 0x0000001000097c82 */ /* 0x000fe40008000000 */
[----:B------:R1:W-:Y:S02]  /*5da0*/  UTMASTG.4D [UR8], [UR14], desc[URZ] ;  /* 0x00003f080e0073b5 */ /* 0x0003e40008019000 */
[----:B-1----:R-:W-:Y:S01]  /*5db0*/  UMOV UR8, UR17 ;  /* 0x0000001100087c82 */ /* 0x002fe20008000000 */
[----:B------:R-:W-:Y:S01]  /*5dc0*/  UMOV UR9, UR5 ;  /* 0x0000000500097c82 */ /* 0x000fe20008000000 */
[----:B------:R-:W-:Y:S01]  /*5dd0*/  UMOV UR5, 0x40 ;  /* 0x0000004000057882 */ /* 0x000fe20000000000 */
[----:B------:R1:W-:Y:S02]  /*5de0*/  UTMASTG.4D [UR8], [UR14], desc[URZ] ;  /* 0x00003f080e0073b5 */ /* 0x0003e40008019000 */
[----:B-1----:R-:W-:Y:S01]  /*5df0*/  UMOV UR8, UR4 ;  /* 0x0000000400087c82 */ /* 0x002fe20008000000 */
[----:B------:R-:W-:Y:S01]  /*5e00*/  UMOV UR9, UR5 ;  /* 0x0000000500097c82 */ /* 0x000fe20008000000 */
[----:B------:R-:W-:Y:S01]  /*5e10*/  UMOV UR4, 0x50 ;  /* 0x0000005000047882 */ /* 0x000fe20000000000 */
[----:B------:R1:W-:Y:S02]  /*5e20*/  UTMASTG.4D [UR8], [UR14], desc[URZ] ;  /* 0x00003f080e0073b5 */ /* 0x0003e40008019000 */
[----:B-1----:R-:W-:Y:S01]  /*5e30*/  UMOV UR8, UR6 ;  /* 0x0000000600087c82 */ /* 0x002fe20008000000 */
[----:B------:R-:W-:-:S02]  /*5e40*/  UMOV UR9, UR4 ;  /* 0x0000000400097c82 */ /* 0x000fc40008000000 */
[----:B------:R3:W-:Y:S02]  /*5e50*/  UTMASTG.4D [UR8], [UR14], desc[URZ] ;  /* 0x00003f080e0073b5 */ /* 0x0007e40008019000 */
[----:B---3--:R0:W-:Y:S02]  /*5e60*/  UTMACMDFLUSH ;  /* 0x00000000000079b7 */ /* 0x0081e40000000000 */
.L_x_13:
[----:B------:R-:W-:-:S04]  /*5e70*/  DEPBAR.LE SB0, 0x0 ;  /* 0x000080000000791a */ /* 0x000fc80000000000 */
[----:B------:R-:W-:Y:S05]  /*5e80*/  EXIT ;  /* 0x000000000000794d */ /* 0x000fea0003800000 */
.L_x_3:
[----:B-1----:R-:W-:Y:S02]  /*5e90*/  IMAD.U32 R5, RZ, RZ, UR33 ;  /* 0x00000021ff057e24 */ /* 0x002fe4000f8e00ff */
[----:B------:R-:W-:Y:S02]  /*5ea0*/  IMAD.MOV.U32 R2, RZ, RZ, -0x80000000 ;  /* 0x80000000ff027424 */ /* 0x000fe400078e00ff */
[----:B------:R-:W-:-:S04]  /*5eb0*/  IMAD.MOV.U32 R3, RZ, RZ, -0x80000000 ;  /* 0x80000000ff037424 */ /* 0x000fc800078e00ff */
[----:B------:R1:W3:Y:S03]  /*5ec0*/  SYNCS.PHASECHK.TRANS64.TRYWAIT P0, [R5+URZ+0x10], R3 ;  /* 0x00001003050075a7 */ /* 0x0002e6000800017f */
[----:B---3--:R-:W-:Y:S05]  /*5ed0*/  @!P0 NANOSLEEP.SYNCS 0x989680 ;  /* 0x009896800000895d */ /* 0x008fea0003900000 */
[----:B------:R-:W3:Y:S02]  /*5ee0*/  @!P0 SYNCS.PHASECHK.TRANS64 P0, [R5+URZ+0x10], R3 ;  /* 0x00001003050085a7 */ /* 0x000ee4000800007f */
[----:B---3--:R-:W-:Y:S05]  /*5ef0*/  @!P0 BRA `(.L_x_3) ;  /* 0xfffffffc00e48947 */ /* 0x008fea000383ffff */
[----:B------:R-:W-:Y:S05]  /*5f00*/  BRA `(.L_x_23) ;  /* 0xffffffa400fc7947 */ /* 0x000fea000383ffff */
.L_x_4:
[----:B-1----:R-:W-:Y:S02]  /*5f10*/  IMAD.U32 R5, RZ, RZ, UR33 ;  /* 0x00000021ff057e24 */ /* 0x002fe4000f8e00ff */
[----:B------:R-:W-:Y:S02]  /*5f20*/  IMAD.MOV.U32 R2, RZ, RZ, -0x80000000 ;  /* 0x80000000ff027424 */ /* 0x000fe400078e00ff */
[----:B------:R-:W-:-:S04]  /*5f30*/  IMAD.MOV.U32 R3, RZ, RZ, -0x80000000 ;  /* 0x80000000ff037424 */ /* 0x000fc800078e00ff */
[----:B------:R1:W2:Y:S03]  /*5f40*/  SYNCS.PHASECHK.TRANS64.TRYWAIT P0, [R5+URZ+0x30], R3 ;  /* 0x00003003050075a7 */ /* 0x0002a6000800017f */
[----:B--2---:R-:W-:Y:S05]  /*5f50*/  @!P0 NANOSLEEP.SYNCS 0x989680 ;  /* 0x009896800000895d */ /* 0x004fea0003900000 */
[----:B------:R-:W2:Y:S02]  /*5f60*/  @!P0 SYNCS.PHASECHK.TRANS64 P0, [R5+URZ+0x30], R3 ;  /* 0x00003003050085a7 */ /* 0x000ea4000800007f */
[----:B--2---:R-:W-:Y:S05]  /*5f70*/  @!P0 BRA `(.L_x_4) ;  /* 0xfffffffc00e48947 */ /* 0x004fea000383ffff */
[----:B------:R-:W-:Y:S05]  /*5f80*/  BRA `(.L_x_24) ;  /* 0xffffffb000047947 */ /* 0x000fea000383ffff */
.L_x_6:
[----:B------:R-:W-:Y:S02]  /*5f90*/  IMAD.U32 R2, RZ, RZ, UR42 ;  /* 0x0000002aff027e24 */ /* 0x000fe4000f8e00ff */
[----:B-1----:R-:W-:-:S07]  /*5fa0*/  IMAD.U32 R3, RZ, RZ, UR42 ;  /* 0x0000002aff037e24 */ /* 0x002fce000f8e00ff */
.L_x_25:
[----:B-1----:R-:W-:-:S04]  /*5fb0*/  IMAD.U32 R5, RZ, RZ, UR33 ;  /* 0x00000021ff057e24 */ /* 0x002fc8000f8e00ff */
[----:B------:R1:W2:Y:S03]  /*5fc0*/  SYNCS.PHASECHK.TRANS64.TRYWAIT P0, [R5+URZ+0x18], R3 ;  /* 0x00001803050075a7 */ /* 0x0002a6000800017f */
[----:B--2---:R-:W-:Y:S05]  /*5fd0*/  @!P0 NANOSLEEP.SYNCS 0x989680 ;  /* 0x009896800000895d */ /* 0x004fea0003900000 */
[----:B------:R-:W2:Y:S02]  /*5fe0*/  @!P0 SYNCS.PHASECHK.TRANS64 P0, [R5+URZ+0x18], R3 ;  /* 0x00001803050085a7 */ /* 0x000ea4000800007f */
[----:B--2---:R-:W-:Y:S05]  /*5ff0*/  @!P0 BRA `(.L_x_25) ;  /* 0xfffffffc00ec8947 */ /* 0x004fea000383ffff */
[----:B------:R-:W-:Y:S05]  /*6000*/  BRA `(.L_x_26) ;  /* 0xffffffb4000c7947 */ /* 0x000fea000383ffff */
.L_x_7:
[----:B------:R-:W-:Y:S02]  /*6010*/  IMAD.U32 R2, RZ, RZ, UR42 ;  /* 0x0000002aff027e24 */ /* 0x000fe4000f8e00ff */
[----:B-1----:R-:W-:-:S07]  /*6020*/  IMAD.U32 R3, RZ, RZ, UR42 ;  /* 0x0000002aff037e24 */ /* 0x002fce000f8e00ff */
.L_x_27:
[----:B-1----:R-:W-:-:S04]  /*6030*/  IMAD.U32 R5, RZ, RZ, UR33 ;  /* 0x00000021ff057e24 */ /* 0x002fc8000f8e00ff */
[----:B------:R1:W2:Y:S03]  /*6040*/  SYNCS.PHASECHK.TRANS64.TRYWAIT P0, [R5+URZ+0x38], R3 ;  /* 0x00003803050075a7 */ /* 0x0002a6000800017f */
[----:B--2---:R-:W-:Y:S05]  /*6050*/  @!P0 NANOSLEEP.SYNCS 0x989680 ;  /* 0x009896800000895d */ /* 0x004fea0003900000 */
[----:B------:R-:W2:Y:S02]  /*6060*/  @!P0 SYNCS.PHASECHK.TRANS64 P0, [R5+URZ+0x38], R3 ;  /* 0x00003803050085a7 */ /* 0x000ea4000800007f */
[----:B--2---:R-:W-:Y:S05]  /*6070*/  @!P0 BRA `(.L_x_27) ;  /* 0xfffffffc00ec8947 */ /* 0x004fea000383ffff */
[----:B------:R-:W-:Y:S05]  /*6080*/  BRA `(.L_x_28) ;  /* 0xffffffb400807947 */ /* 0x000fea000383ffff */
.L_x_8:
[----:B------:R-:W-:-:S06]  /*6090*/  USHF.L.U32 UR8, UR6, 0x1f, URZ ;  /* 0x0000001f06087899 */ /* 0x000fcc000800063f */
[----:B------:R-:W-:Y:S02]  /*60a0*/  IMAD.U32 R2, RZ, RZ, UR8 ;  /* 0x00000008ff027e24 */ /* 0x000fe4000f8e00ff */
[----:B-1----:R-:W-:-:S07]  /*60b0*/  IMAD.U32 R3, RZ, RZ, UR8 ;  /* 0x00000008ff037e24 */ /* 0x002fce000f8e00ff */
.L_x_29:
[----:B-1----:R-:W-:-:S04]  /*60c0*/  IMAD.U32 R5, RZ, RZ, UR33 ;  /* 0x00000021ff057e24 */ /* 0x002fc8000f8e00ff */
[----:B------:R1:W2:Y:S03]  /*60d0*/  SYNCS.PHASECHK.TRANS64.TRYWAIT P0, [R5+URZ+0x10], R3 ;  /* 0x00001003050075a7 */ /* 0x0002a6000800017f */
[----:B--2---:R-:W-:Y:S05]  /*60e0*/  @!P0 NANOSLEEP.SYNCS 0x989680 ;  /* 0x009896800000895d */ /* 0x004fea0003900000 */
[----:B------:R-:W2:Y:S02]  /*60f0*/  @!P0 SYNCS.PHASECHK.TRANS64 P0, [R5+URZ+0x10], R3 ;  /* 0x00001003050085a7 */ /* 0x000ea4000800007f */
[----:B--2---:R-:W-:Y:S05]  /*6100*/  @!P0 BRA `(.L_x_29) ;  /* 0xfffffffc00ec8947 */ /* 0x004fea000383ffff */
[----:B------:R-:W-:Y:S05]  /*6110*/  BRA `(.L_x_30) ;  /* 0xffffffb400fc7947 */ /* 0x000fea000383ffff */
.L_x_9:
[----:B------:R-:W-:Y:S02]  /*6120*/  IMAD.U32 R2, RZ, RZ, UR26 ;  /* 0x0000001aff027e24 */ /* 0x000fe4000f8e00ff */
[----:B-1----:R-:W-:-:S07]  /*6130*/  IMAD.U32 R3, RZ, RZ, UR26 ;  /* 0x0000001aff037e24 */ /* 0x002fce000f8e00ff */
.L_x_31:
[----:B-1----:R-:W-:-:S04]  /*6140*/  IMAD.U32 R5, RZ, RZ, UR33 ;  /* 0x00000021ff057e24 */ /* 0x002fc8000f8e00ff */
[----:B------:R1:W2:Y:S03]  /*6150*/  SYNCS.PHASECHK.TRANS64.TRYWAIT P0, [R5+URZ+0x30], R3 ;  /* 0x00003003050075a7 */ /* 0x0002a6000800017f */
[----:B--2---:R-:W-:Y:S05]  /*6160*/  @!P0 NANOSLEEP.SYNCS 0x989680 ;  /* 0x009896800000895d */ /* 0x004fea0003900000 */
[----:B------:R-:W2:Y:S02]  /*6170*/  @!P0 SYNCS.PHASECHK.TRANS64 P0, [R5+URZ+0x30], R3 ;  /* 0x00003003050085a7 */ /* 0x000ea4000800007f */
[----:B--2---:R-:W-:Y:S05]  /*6180*/  @!P0 BRA `(.L_x_31) ;  /* 0xfffffffc00ec8947 */ /* 0x004fea000383ffff */
[----:B------:R-:W-:Y:S05]  /*6190*/  BRA `(.L_x_32) ;  /* 0xffffffb800647947 */ /* 0x000fea000383ffff */
.L_x_11:
[----:B------:R-:W-:Y:S02]  /*61a0*/  IMAD.U32 R2, RZ, RZ, UR34 ;  /* 0x00000022ff027e24 */ /* 0x000fe4000f8e00ff */
[----:B-1----:R-:W-:-:S07]  /*61b0*/  IMAD.U32 R3, RZ, RZ, UR34 ;  /* 0x00000022ff037e24 */ /* 0x002fce000f8e00ff */
.L_x_33:
[----:B-1----:R-:W-:-:S04]  /*61c0*/  IMAD.U32 R5, RZ, RZ, UR33 ;  /* 0x00000021ff057e24 */ /* 0x002fc8000f8e00ff */
[----:B------:R1:W2:Y:S03]  /*61d0*/  SYNCS.PHASECHK.TRANS64.TRYWAIT P0, [R5+URZ+0x18], R3 ;  /* 0x00001803050075a7 */ /* 0x0002a6000800017f */
[----:B--2---:R-:W-:Y:S05]  /*61e0*/  @!P0 NANOSLEEP.SYNCS 0x989680 ;  /* 0x009896800000895d */ /* 0x004fea0003900000 */
[----:B------:R-:W2:Y:S02]  /*61f0*/  @!P0 SYNCS.PHASECHK.TRANS64 P0, [R5+URZ+0x18], R3 ;  /* 0x00001803050085a7 */ /* 0x000ea4000800007f */
[----:B--2---:R-:W-:Y:S05]  /*6200*/  @!P0 BRA `(.L_x_33) ;  /* 0xfffffffc00ec8947 */ /* 0x004fea000383ffff */
[----:B------:R-:W-:Y:S05]  /*6210*/  BRA `(.L_x_34) ;  /* 0xffffffbc00247947 */ /* 0x000fea000383ffff */
.L_x_12:
[----:B------:R-:W-:-:S05]  /*6220*/  UMOV UR35, UR34 ;  /* 0x0000002200237c82 */ /* 0x000fca0008000000 */
.L_x_35:
[----:B-1----:R-:W-:Y:S02]  /*6230*/  IMAD.U32 R5, RZ, RZ, UR33 ;  /* 0x00000021ff057e24 */ /* 0x002fe4000f8e00ff */
[----:B------:R-:W-:Y:S02]  /*6240*/  IMAD.U32 R2, RZ, RZ, UR34 ;  /* 0x00000022ff027e24 */ /* 0x000fe4000f8e00ff */
[----:B------:R-:W-:-:S04]  /*6250*/  IMAD.U32 R3, RZ, RZ, UR35 ;  /* 0x00000023ff037e24 */ /* 0x000fc8000f8e00ff */
[----:B------:R1:W2:Y:S03]  /*6260*/  SYNCS.PHASECHK.TRANS64.TRYWAIT P0, [R5+URZ+0x38], R3 ;  /* 0x00003803050075a7 */ /* 0x0002a6000800017f */
[----:B--2---:R-:W-:Y:S05]  /*6270*/  @!P0 NANOSLEEP.SYNCS 0x989680 ;  /* 0x009896800000895d */ /* 0x004fea0003900000 */
[----:B------:R-:W2:Y:S02]  /*6280*/  @!P0 SYNCS.PHASECHK.TRANS64 P0, [R5+URZ+0x38], R3 ;  /* 0x00003803050085a7 */ /* 0x000ea4000800007f */
[----:B--2---:R-:W-:Y:S05]  /*6290*/  @!P0 BRA `(.L_x_35) ;  /* 0xfffffffc00e48947 */ /* 0x004fea000383ffff */
[----:B------:R-:W-:Y:S05]  /*62a0*/  BRA `(.L_x_36) ;  /* 0xffffffbc00947947 */ /* 0x000fea000383ffff */
.L_x_18:
[----:B------:R-:W-:Y:S02]  /*62b0*/  IMAD.U32 R4, RZ, RZ, UR15 ;  /* 0x0000000fff047e24 */ /* 0x000fe4000f8e00ff */
[----:B------:R-:W-:-:S07]  /*62c0*/  IMAD.U32 R5, RZ, RZ, UR15 ;  /* 0x0000000fff057e24 */ /* 0x000fce000f8e00ff */
.L_x_37:
[----:B-1----:R-:W-:-:S04]  /*62d0*/  IMAD.U32 R7, RZ, RZ, UR22 ;  /* 0x00000016ff077e24 */ /* 0x002fc8000f8e00ff */
[----:B------:R1:W2:Y:S03]  /*62e0*/  SYNCS.PHASECHK.TRANS64.TRYWAIT P0, [R7+URZ], R5 ;  /* 0x00000005070075a7 */ /* 0x0002a6000800017f */
[----:B--2---:R-:W-:Y:S05]  /*62f0*/  @!P0 NANOSLEEP.SYNCS 0x989680 ;  /* 0x009896800000895d */ /* 0x004fea0003900000 */
[----:B------:R-:W2:Y:S02]  /*6300*/  @!P0 SYNCS.PHASECHK.TRANS64 P0, [R7+URZ], R5 ;  /* 0x00000005070085a7 */ /* 0x000ea4000800007f */
[----:B--2---:R-:W-:Y:S05]  /*6310*/  @!P0 BRA `(.L_x_37) ;  /* 0xfffffffc00ec8947 */ /* 0x004fea000383ffff */
[----:B------:R-:W-:Y:S05]  /*6320*/  BRA `(.L_x_17) ;  /* 0xffffffcc00c87947 */ /* 0x000fea000383ffff */
.L_x_20:
[----:B------:R-:W-:Y:S02]  /*6330*/  IMAD.U32 R8, RZ, RZ, UR15 ;  /* 0x0000000fff087e24 */ /* 0x000fe4000f8e00ff */
[----:B------:R-:W-:-:S07]  /*6340*/  IMAD.U32 R9, RZ, RZ, UR15 ;  /* 0x0000000fff097e24 */ /* 0x000fce000f8e00ff */
.L_x_38:
[----:B-1----:R-:W-:-:S04]  /*6350*/  IMAD.U32 R7, RZ, RZ, UR22 ;  /* 0x00000016ff077e24 */ /* 0x002fc8000f8e00ff */
[----:B------:R1:W2:Y:S03]  /*6360*/  SYNCS.PHASECHK.TRANS64.TRYWAIT P0, [R7+URZ+0x20], R9 ;  /* 0x00002009070075a7 */ /* 0x0002a6000800017f */
[----:B--2---:R-:W-:Y:S05]  /*6370*/  @!P0 NANOSLEEP.SYNCS 0x989680 ;  /* 0x009896800000895d */ /* 0x004fea0003900000 */
[----:B------:R-:W2:Y:S02]  /*6380*/  @!P0 SYNCS.PHASECHK.TRANS64 P0, [R7+URZ+0x20], R9 ;  /* 0x00002009070085a7 */ /* 0x000ea4000800007f */
[----:B--2---:R-:W-:Y:S05]  /*6390*/  @!P0 BRA `(.L_x_38) ;  /* 0xfffffffc00ec8947 */ /* 0x004fea000383ffff */
[----:B------:R-:W-:Y:S05]  /*63a0*/  BRA `(.L_x_19) ;  /* 0xffffffd000507947 */ /* 0x000fea000383ffff */
.L_x_39:
[----:B------:R-:W-:-:S00]  /*63b0*/  BRA `(.L_x_39) ;  /* 0xfffffffc00fc7947 */ /* 0x000fc0000383ffff */
[----:B------:R-:W-:-:S00]  /*63c0*/  NOP ;  /* 0x0000000000007918 */ /* 0x000fc00000000000 */
        /* <DEDUP_REMOVED lines=11> */
.L_x_40:


//--------------------- .nv.shared.kernel_cutlass_kernel_flash_attncuteflash_bwd_sm90FlashAttentionBackwardSm90_object_at__tensor0000o9611101213_tensor0000o9611101213_tensor0000o9611101213_tensor0000o9611101213_tensor0000o_0 --------------------------
	.section	.nv.shared.kernel_cutlass_kernel_flash_attncuteflash_bwd_sm90FlashAttentionBackwardSm90_object_at__tensor0000o9611101213_tensor0000o9611101213_tensor0000o9611101213_tensor0000o9611101213_tensor0000o_0,"aw",@nobits
	.sectionflags	@""
	.align	1024
	.zero		1024


//--------------------- .nv.shared.reserved.0     --------------------------
	.section	.nv.shared.reserved.0,"aw",@nobits
	.weak		__nv_reservedSMEM_offset_0_alias
	.size		__nv_reservedSMEM_offset_0_alias, 0, 0
	.other		__nv_reservedSMEM_offset_0_alias,@"STO_CUDA_RESERVED_SHARED STV_DEFAULT"
__nv_reservedSMEM_offset_0_alias:
	.zero		0


//--------------------- .nv.constant0.kernel_cutlass_kernel_flash_attncuteflash_bwd_sm90FlashAttentionBackwardSm90_object_at__tensor0000o9611101213_tensor0000o9611101213_tensor0000o9611101213_tensor0000o9611101213_tensor0000o_0 --------------------------
	.section	.nv.constant0.kernel_cutlass_kernel_flash_attncuteflash_bwd_sm90FlashAttentionBackwardSm90_object_at__tensor0000o9611101213_tensor0000o9611101213_tensor0000o9611101213_tensor0000o9611101213_tensor0000o_0,"a",@progbits
	.sectionflags	@""
	.align	4
.nv.constant0.kernel_cutlass_kernel_flash_attncuteflash_bwd_sm90FlashAttentionBackwardSm90_object_at__tensor0000o9611101213_tensor0000o9611101213_tensor0000o9611101213_tensor0000o9611101213_tensor0000o_0:
	.zero		1564


//--------------------- SYMBOLS --------------------------

	.type		.nv.reservedSmem.offset0,@object
	.size		.nv.reservedSmem.offset0,0x4
